//
// Generated by NVIDIA NVVM Compiler
//
// Compiler Build ID: CL-36424714
// Cuda compilation tools, release 13.0, V13.0.88
// Based on NVVM 20.0.0
//

.version 9.0
.target sm_100
.address_size 64

	// .globl	_Z8priceGPUPfS_S_ifS_S_S_fiS_fP17curandStateXORWOWim
.global .align 4 .b8 precalc_xorwow_matrix[102400];
.global .align 4 .b8 precalc_xorwow_offset_matrix[102400];
.global .align 4 .b8 mrg32k3aM1[2304];
.global .align 4 .b8 mrg32k3aM2[2304];
.global .align 4 .b8 mrg32k3aM1SubSeq[2016];
.global .align 4 .b8 mrg32k3aM2SubSeq[2016];
.global .align 4 .b8 mrg32k3aM1Seq[2304];
.global .align 4 .b8 mrg32k3aM2Seq[2304];
.const .align 8 .b8 __cr_lgamma_table[72];

.visible .entry _Z8priceGPUPfS_S_ifS_S_S_fiS_fP17curandStateXORWOWim(
	.param .u64 .ptr .align 1 _Z8priceGPUPfS_S_ifS_S_S_fiS_fP17curandStateXORWOWim_param_0,
	.param .u64 .ptr .align 1 _Z8priceGPUPfS_S_ifS_S_S_fiS_fP17curandStateXORWOWim_param_1,
	.param .u64 .ptr .align 1 _Z8priceGPUPfS_S_ifS_S_S_fiS_fP17curandStateXORWOWim_param_2,
	.param .u32 _Z8priceGPUPfS_S_ifS_S_S_fiS_fP17curandStateXORWOWim_param_3,
	.param .f32 _Z8priceGPUPfS_S_ifS_S_S_fiS_fP17curandStateXORWOWim_param_4,
	.param .u64 .ptr .align 1 _Z8priceGPUPfS_S_ifS_S_S_fiS_fP17curandStateXORWOWim_param_5,
	.param .u64 .ptr .align 1 _Z8priceGPUPfS_S_ifS_S_S_fiS_fP17curandStateXORWOWim_param_6,
	.param .u64 .ptr .align 1 _Z8priceGPUPfS_S_ifS_S_S_fiS_fP17curandStateXORWOWim_param_7,
	.param .f32 _Z8priceGPUPfS_S_ifS_S_S_fiS_fP17curandStateXORWOWim_param_8,
	.param .u32 _Z8priceGPUPfS_S_ifS_S_S_fiS_fP17curandStateXORWOWim_param_9,
	.param .u64 .ptr .align 1 _Z8priceGPUPfS_S_ifS_S_S_fiS_fP17curandStateXORWOWim_param_10,
	.param .f32 _Z8priceGPUPfS_S_ifS_S_S_fiS_fP17curandStateXORWOWim_param_11,
	.param .u64 .ptr .align 1 _Z8priceGPUPfS_S_ifS_S_S_fiS_fP17curandStateXORWOWim_param_12,
	.param .u32 _Z8priceGPUPfS_S_ifS_S_S_fiS_fP17curandStateXORWOWim_param_13,
	.param .u64 _Z8priceGPUPfS_S_ifS_S_S_fiS_fP17curandStateXORWOWim_param_14
)
{
	.reg .pred 	%p<62>;
	.reg .b32 	%r<742>;
	.reg .b32 	%f<307>;
	.reg .b64 	%rd<92>;
	.reg .b64 	%fd<11>;

	ld.param.u64 	%rd26, [_Z8priceGPUPfS_S_ifS_S_S_fiS_fP17curandStateXORWOWim_param_2];
	ld.param.u32 	%r368, [_Z8priceGPUPfS_S_ifS_S_S_fiS_fP17curandStateXORWOWim_param_3];
	ld.param.u64 	%rd27, [_Z8priceGPUPfS_S_ifS_S_S_fiS_fP17curandStateXORWOWim_param_5];
	ld.param.f32 	%f49, [_Z8priceGPUPfS_S_ifS_S_S_fiS_fP17curandStateXORWOWim_param_8];
	ld.param.u32 	%r369, [_Z8priceGPUPfS_S_ifS_S_S_fiS_fP17curandStateXORWOWim_param_9];
	ld.param.u64 	%rd28, [_Z8priceGPUPfS_S_ifS_S_S_fiS_fP17curandStateXORWOWim_param_10];
	ld.param.u64 	%rd29, [_Z8priceGPUPfS_S_ifS_S_S_fiS_fP17curandStateXORWOWim_param_12];
	ld.param.u32 	%r370, [_Z8priceGPUPfS_S_ifS_S_S_fiS_fP17curandStateXORWOWim_param_13];
	ld.param.u64 	%rd30, [_Z8priceGPUPfS_S_ifS_S_S_fiS_fP17curandStateXORWOWim_param_14];
	cvta.to.global.u64 	%rd1, %rd27;
	cvta.to.global.u64 	%rd2, %rd28;
	cvta.to.global.u64 	%rd3, %rd26;
	cvta.to.global.u64 	%rd31, %rd29;
	mov.u32 	%r371, %ctaid.x;
	mov.u32 	%r372, %tid.x;
	mad.lo.s32 	%r373, %r370, %r371, %r372;
	cvt.s64.s32 	%rd4, %r373;
	mul.wide.s32 	%rd32, %r373, 48;
	add.s64 	%rd5, %rd31, %rd32;
	cvt.u32.u64 	%r374, %rd30;
	xor.b32  	%r375, %r374, -1429050551;
	mul.lo.s32 	%r376, %r375, 1099087573;
	{ .reg .b32 tmp; mov.b64 {tmp, %r377}, %rd30; }
	xor.b32  	%r378, %r377, -136515619;
	mul.lo.s32 	%r379, %r378, -1703105765;
	add.s32 	%r380, %r376, %r379;
	add.s32 	%r381, %r380, 6615241;
	add.s32 	%r382, %r376, 123456789;
	st.global.v2.u32 	[%rd5], {%r381, %r382};
	xor.b32  	%r383, %r376, 362436069;
	add.s32 	%r384, %r379, 521288629;
	st.global.v2.u32 	[%rd5+8], {%r383, %r384};
	xor.b32  	%r385, %r379, 88675123;
	add.s32 	%r386, %r376, 5783321;
	st.global.v2.u32 	[%rd5+16], {%r385, %r386};
	setp.eq.s32 	%p1, %r373, 0;
	@%p1 bra 	$L__BB0_42;
	mov.b32 	%r596, 0;
	mov.u64 	%rd88, %rd4;
$L__BB0_2:
	and.b64  	%rd7, %rd88, 3;
	setp.eq.s64 	%p2, %rd7, 0;
	@%p2 bra 	$L__BB0_41;
	mul.wide.u32 	%rd33, %r596, 3200;
	mov.u64 	%rd34, precalc_xorwow_matrix;
	add.s64 	%rd8, %rd34, %rd33;
	cvt.u32.u64 	%r2, %rd7;
	mov.b32 	%r597, 0;
$L__BB0_4:
	mov.b32 	%r610, 0;
	mov.u32 	%r611, %r610;
	mov.u32 	%r612, %r610;
	mov.u32 	%r613, %r610;
	mov.u32 	%r614, %r610;
	mov.u32 	%r603, %r610;
$L__BB0_5:
	mul.wide.u32 	%rd35, %r603, 4;
	add.s64 	%rd36, %rd5, %rd35;
	ld.global.u32 	%r10, [%rd36+4];
	shl.b32 	%r11, %r603, 5;
	mov.b32 	%r609, 0;
$L__BB0_6:
	.pragma "nounroll";
	shr.u32 	%r391, %r10, %r609;
	and.b32  	%r392, %r391, 1;
	setp.eq.b32 	%p3, %r392, 1;
	not.pred 	%p4, %p3;
	add.s32 	%r393, %r11, %r609;
	mul.lo.s32 	%r394, %r393, 5;
	mul.wide.u32 	%rd37, %r394, 4;
	add.s64 	%rd9, %rd8, %rd37;
	@%p4 bra 	$L__BB0_8;
	ld.global.u32 	%r395, [%rd9];
	xor.b32  	%r614, %r614, %r395;
	ld.global.u32 	%r396, [%rd9+4];
	xor.b32  	%r613, %r613, %r396;
	ld.global.u32 	%r397, [%rd9+8];
	xor.b32  	%r612, %r612, %r397;
	ld.global.u32 	%r398, [%rd9+12];
	xor.b32  	%r611, %r611, %r398;
	ld.global.u32 	%r399, [%rd9+16];
	xor.b32  	%r610, %r610, %r399;
$L__BB0_8:
	and.b32  	%r401, %r391, 2;
	setp.eq.s32 	%p5, %r401, 0;
	@%p5 bra 	$L__BB0_10;
	ld.global.u32 	%r402, [%rd9+20];
	xor.b32  	%r614, %r614, %r402;
	ld.global.u32 	%r403, [%rd9+24];
	xor.b32  	%r613, %r613, %r403;
	ld.global.u32 	%r404, [%rd9+28];
	xor.b32  	%r612, %r612, %r404;
	ld.global.u32 	%r405, [%rd9+32];
	xor.b32  	%r611, %r611, %r405;
	ld.global.u32 	%r406, [%rd9+36];
	xor.b32  	%r610, %r610, %r406;
$L__BB0_10:
	and.b32  	%r408, %r391, 4;
	setp.eq.s32 	%p6, %r408, 0;
	@%p6 bra 	$L__BB0_12;
	ld.global.u32 	%r409, [%rd9+40];
	xor.b32  	%r614, %r614, %r409;
	ld.global.u32 	%r410, [%rd9+44];
	xor.b32  	%r613, %r613, %r410;
	ld.global.u32 	%r411, [%rd9+48];
	xor.b32  	%r612, %r612, %r411;
	ld.global.u32 	%r412, [%rd9+52];
	xor.b32  	%r611, %r611, %r412;
	ld.global.u32 	%r413, [%rd9+56];
	xor.b32  	%r610, %r610, %r413;
$L__BB0_12:
	and.b32  	%r415, %r391, 8;
	setp.eq.s32 	%p7, %r415, 0;
	@%p7 bra 	$L__BB0_14;
	ld.global.u32 	%r416, [%rd9+60];
	xor.b32  	%r614, %r614, %r416;
	ld.global.u32 	%r417, [%rd9+64];
	xor.b32  	%r613, %r613, %r417;
	ld.global.u32 	%r418, [%rd9+68];
	xor.b32  	%r612, %r612, %r418;
	ld.global.u32 	%r419, [%rd9+72];
	xor.b32  	%r611, %r611, %r419;
	ld.global.u32 	%r420, [%rd9+76];
	xor.b32  	%r610, %r610, %r420;
$L__BB0_14:
	and.b32  	%r422, %r391, 16;
	setp.eq.s32 	%p8, %r422, 0;
	@%p8 bra 	$L__BB0_16;
	ld.global.u32 	%r423, [%rd9+80];
	xor.b32  	%r614, %r614, %r423;
	ld.global.u32 	%r424, [%rd9+84];
	xor.b32  	%r613, %r613, %r424;
	ld.global.u32 	%r425, [%rd9+88];
	xor.b32  	%r612, %r612, %r425;
	ld.global.u32 	%r426, [%rd9+92];
	xor.b32  	%r611, %r611, %r426;
	ld.global.u32 	%r427, [%rd9+96];
	xor.b32  	%r610, %r610, %r427;
$L__BB0_16:
	and.b32  	%r429, %r391, 32;
	setp.eq.s32 	%p9, %r429, 0;
	@%p9 bra 	$L__BB0_18;
	ld.global.u32 	%r430, [%rd9+100];
	xor.b32  	%r614, %r614, %r430;
	ld.global.u32 	%r431, [%rd9+104];
	xor.b32  	%r613, %r613, %r431;
	ld.global.u32 	%r432, [%rd9+108];
	xor.b32  	%r612, %r612, %r432;
	ld.global.u32 	%r433, [%rd9+112];
	xor.b32  	%r611, %r611, %r433;
	ld.global.u32 	%r434, [%rd9+116];
	xor.b32  	%r610, %r610, %r434;
$L__BB0_18:
	and.b32  	%r436, %r391, 64;
	setp.eq.s32 	%p10, %r436, 0;
	@%p10 bra 	$L__BB0_20;
	ld.global.u32 	%r437, [%rd9+120];
	xor.b32  	%r614, %r614, %r437;
	ld.global.u32 	%r438, [%rd9+124];
	xor.b32  	%r613, %r613, %r438;
	ld.global.u32 	%r439, [%rd9+128];
	xor.b32  	%r612, %r612, %r439;
	ld.global.u32 	%r440, [%rd9+132];
	xor.b32  	%r611, %r611, %r440;
	ld.global.u32 	%r441, [%rd9+136];
	xor.b32  	%r610, %r610, %r441;
$L__BB0_20:
	and.b32  	%r443, %r391, 128;
	setp.eq.s32 	%p11, %r443, 0;
	@%p11 bra 	$L__BB0_22;
	ld.global.u32 	%r444, [%rd9+140];
	xor.b32  	%r614, %r614, %r444;
	ld.global.u32 	%r445, [%rd9+144];
	xor.b32  	%r613, %r613, %r445;
	ld.global.u32 	%r446, [%rd9+148];
	xor.b32  	%r612, %r612, %r446;
	ld.global.u32 	%r447, [%rd9+152];
	xor.b32  	%r611, %r611, %r447;
	ld.global.u32 	%r448, [%rd9+156];
	xor.b32  	%r610, %r610, %r448;
$L__BB0_22:
	and.b32  	%r450, %r391, 256;
	setp.eq.s32 	%p12, %r450, 0;
	@%p12 bra 	$L__BB0_24;
	ld.global.u32 	%r451, [%rd9+160];
	xor.b32  	%r614, %r614, %r451;
	ld.global.u32 	%r452, [%rd9+164];
	xor.b32  	%r613, %r613, %r452;
	ld.global.u32 	%r453, [%rd9+168];
	xor.b32  	%r612, %r612, %r453;
	ld.global.u32 	%r454, [%rd9+172];
	xor.b32  	%r611, %r611, %r454;
	ld.global.u32 	%r455, [%rd9+176];
	xor.b32  	%r610, %r610, %r455;
$L__BB0_24:
	and.b32  	%r457, %r391, 512;
	setp.eq.s32 	%p13, %r457, 0;
	@%p13 bra 	$L__BB0_26;
	ld.global.u32 	%r458, [%rd9+180];
	xor.b32  	%r614, %r614, %r458;
	ld.global.u32 	%r459, [%rd9+184];
	xor.b32  	%r613, %r613, %r459;
	ld.global.u32 	%r460, [%rd9+188];
	xor.b32  	%r612, %r612, %r460;
	ld.global.u32 	%r461, [%rd9+192];
	xor.b32  	%r611, %r611, %r461;
	ld.global.u32 	%r462, [%rd9+196];
	xor.b32  	%r610, %r610, %r462;
$L__BB0_26:
	and.b32  	%r464, %r391, 1024;
	setp.eq.s32 	%p14, %r464, 0;
	@%p14 bra 	$L__BB0_28;
	ld.global.u32 	%r465, [%rd9+200];
	xor.b32  	%r614, %r614, %r465;
	ld.global.u32 	%r466, [%rd9+204];
	xor.b32  	%r613, %r613, %r466;
	ld.global.u32 	%r467, [%rd9+208];
	xor.b32  	%r612, %r612, %r467;
	ld.global.u32 	%r468, [%rd9+212];
	xor.b32  	%r611, %r611, %r468;
	ld.global.u32 	%r469, [%rd9+216];
	xor.b32  	%r610, %r610, %r469;
$L__BB0_28:
	and.b32  	%r471, %r391, 2048;
	setp.eq.s32 	%p15, %r471, 0;
	@%p15 bra 	$L__BB0_30;
	ld.global.u32 	%r472, [%rd9+220];
	xor.b32  	%r614, %r614, %r472;
	ld.global.u32 	%r473, [%rd9+224];
	xor.b32  	%r613, %r613, %r473;
	ld.global.u32 	%r474, [%rd9+228];
	xor.b32  	%r612, %r612, %r474;
	ld.global.u32 	%r475, [%rd9+232];
	xor.b32  	%r611, %r611, %r475;
	ld.global.u32 	%r476, [%rd9+236];
	xor.b32  	%r610, %r610, %r476;
$L__BB0_30:
	and.b32  	%r478, %r391, 4096;
	setp.eq.s32 	%p16, %r478, 0;
	@%p16 bra 	$L__BB0_32;
	ld.global.u32 	%r479, [%rd9+240];
	xor.b32  	%r614, %r614, %r479;
	ld.global.u32 	%r480, [%rd9+244];
	xor.b32  	%r613, %r613, %r480;
	ld.global.u32 	%r481, [%rd9+248];
	xor.b32  	%r612, %r612, %r481;
	ld.global.u32 	%r482, [%rd9+252];
	xor.b32  	%r611, %r611, %r482;
	ld.global.u32 	%r483, [%rd9+256];
	xor.b32  	%r610, %r610, %r483;
$L__BB0_32:
	and.b32  	%r485, %r391, 8192;
	setp.eq.s32 	%p17, %r485, 0;
	@%p17 bra 	$L__BB0_34;
	ld.global.u32 	%r486, [%rd9+260];
	xor.b32  	%r614, %r614, %r486;
	ld.global.u32 	%r487, [%rd9+264];
	xor.b32  	%r613, %r613, %r487;
	ld.global.u32 	%r488, [%rd9+268];
	xor.b32  	%r612, %r612, %r488;
	ld.global.u32 	%r489, [%rd9+272];
	xor.b32  	%r611, %r611, %r489;
	ld.global.u32 	%r490, [%rd9+276];
	xor.b32  	%r610, %r610, %r490;
$L__BB0_34:
	and.b32  	%r492, %r391, 16384;
	setp.eq.s32 	%p18, %r492, 0;
	@%p18 bra 	$L__BB0_36;
	ld.global.u32 	%r493, [%rd9+280];
	xor.b32  	%r614, %r614, %r493;
	ld.global.u32 	%r494, [%rd9+284];
	xor.b32  	%r613, %r613, %r494;
	ld.global.u32 	%r495, [%rd9+288];
	xor.b32  	%r612, %r612, %r495;
	ld.global.u32 	%r496, [%rd9+292];
	xor.b32  	%r611, %r611, %r496;
	ld.global.u32 	%r497, [%rd9+296];
	xor.b32  	%r610, %r610, %r497;
$L__BB0_36:
	and.b32  	%r499, %r391, 32768;
	setp.eq.s32 	%p19, %r499, 0;
	@%p19 bra 	$L__BB0_38;
	ld.global.u32 	%r500, [%rd9+300];
	xor.b32  	%r614, %r614, %r500;
	ld.global.u32 	%r501, [%rd9+304];
	xor.b32  	%r613, %r613, %r501;
	ld.global.u32 	%r502, [%rd9+308];
	xor.b32  	%r612, %r612, %r502;
	ld.global.u32 	%r503, [%rd9+312];
	xor.b32  	%r611, %r611, %r503;
	ld.global.u32 	%r504, [%rd9+316];
	xor.b32  	%r610, %r610, %r504;
$L__BB0_38:
	add.s32 	%r609, %r609, 16;
	setp.ne.s32 	%p20, %r609, 32;
	@%p20 bra 	$L__BB0_6;
	mad.lo.s32 	%r505, %r603, -31, %r11;
	add.s32 	%r603, %r505, 1;
	setp.ne.s32 	%p21, %r603, 5;
	@%p21 bra 	$L__BB0_5;
	st.global.u32 	[%rd5+4], %r614;
	st.global.u32 	[%rd5+8], %r613;
	st.global.u32 	[%rd5+12], %r612;
	st.global.u32 	[%rd5+16], %r611;
	st.global.u32 	[%rd5+20], %r610;
	add.s32 	%r597, %r597, 1;
	setp.lt.u32 	%p22, %r597, %r2;
	@%p22 bra 	$L__BB0_4;
$L__BB0_41:
	shr.u64 	%rd10, %rd88, 2;
	add.s32 	%r596, %r596, 1;
	setp.gt.u64 	%p23, %rd88, 3;
	mov.u64 	%rd88, %rd10;
	@%p23 bra 	$L__BB0_2;
$L__BB0_42:
	cvt.u32.u64 	%r506, %rd4;
	mov.b32 	%r507, 0;
	st.global.v2.u32 	[%rd5+24], {%r507, %r507};
	st.global.u32 	[%rd5+32], %r507;
	mov.b64 	%rd38, 0;
	st.global.u64 	[%rd5+40], %rd38;
	add.s32 	%r182, %r369, 1;
	mad.lo.s32 	%r508, %r368, %r369, %r368;
	mul.lo.s32 	%r183, %r508, %r506;
	setp.lt.s32 	%p24, %r368, 1;
	@%p24 bra 	$L__BB0_55;
	and.b32  	%r184, %r368, 15;
	setp.lt.u32 	%p25, %r368, 16;
	mov.b32 	%r690, 0;
	@%p25 bra 	$L__BB0_46;
	and.b32  	%r690, %r368, 2147483632;
	mov.b32 	%r734, 0;
$L__BB0_45:
	.pragma "nounroll";
	mul.wide.u32 	%rd39, %r734, 4;
	add.s64 	%rd40, %rd1, %rd39;
	ld.global.f32 	%f51, [%rd40];
	add.s32 	%r511, %r734, %r183;
	mul.wide.s32 	%rd41, %r511, 4;
	add.s64 	%rd42, %rd3, %rd41;
	st.global.f32 	[%rd42], %f51;
	ld.global.f32 	%f52, [%rd40+4];
	st.global.f32 	[%rd42+4], %f52;
	ld.global.f32 	%f53, [%rd40+8];
	st.global.f32 	[%rd42+8], %f53;
	ld.global.f32 	%f54, [%rd40+12];
	st.global.f32 	[%rd42+12], %f54;
	ld.global.f32 	%f55, [%rd40+16];
	st.global.f32 	[%rd42+16], %f55;
	ld.global.f32 	%f56, [%rd40+20];
	st.global.f32 	[%rd42+20], %f56;
	ld.global.f32 	%f57, [%rd40+24];
	st.global.f32 	[%rd42+24], %f57;
	ld.global.f32 	%f58, [%rd40+28];
	st.global.f32 	[%rd42+28], %f58;
	ld.global.f32 	%f59, [%rd40+32];
	st.global.f32 	[%rd42+32], %f59;
	ld.global.f32 	%f60, [%rd40+36];
	st.global.f32 	[%rd42+36], %f60;
	ld.global.f32 	%f61, [%rd40+40];
	st.global.f32 	[%rd42+40], %f61;
	ld.global.f32 	%f62, [%rd40+44];
	st.global.f32 	[%rd42+44], %f62;
	ld.global.f32 	%f63, [%rd40+48];
	st.global.f32 	[%rd42+48], %f63;
	ld.global.f32 	%f64, [%rd40+52];
	st.global.f32 	[%rd42+52], %f64;
	ld.global.f32 	%f65, [%rd40+56];
	st.global.f32 	[%rd42+56], %f65;
	ld.global.f32 	%f66, [%rd40+60];
	st.global.f32 	[%rd42+60], %f66;
	add.s32 	%r734, %r734, 16;
	setp.eq.s32 	%p26, %r734, %r690;
	@%p26 bra 	$L__BB0_46;
	bra.uni 	$L__BB0_45;
$L__BB0_46:
	setp.eq.s32 	%p27, %r184, 0;
	@%p27 bra 	$L__BB0_55;
	and.b32  	%r187, %r368, 7;
	setp.lt.u32 	%p28, %r184, 8;
	@%p28 bra 	$L__BB0_49;
	mul.wide.u32 	%rd43, %r690, 4;
	add.s64 	%rd44, %rd1, %rd43;
	ld.global.f32 	%f67, [%rd44];
	add.s32 	%r512, %r690, %r183;
	mul.wide.s32 	%rd45, %r512, 4;
	add.s64 	%rd46, %rd3, %rd45;
	st.global.f32 	[%rd46], %f67;
	ld.global.f32 	%f68, [%rd44+4];
	st.global.f32 	[%rd46+4], %f68;
	ld.global.f32 	%f69, [%rd44+8];
	st.global.f32 	[%rd46+8], %f69;
	ld.global.f32 	%f70, [%rd44+12];
	st.global.f32 	[%rd46+12], %f70;
	ld.global.f32 	%f71, [%rd44+16];
	st.global.f32 	[%rd46+16], %f71;
	ld.global.f32 	%f72, [%rd44+20];
	st.global.f32 	[%rd46+20], %f72;
	ld.global.f32 	%f73, [%rd44+24];
	st.global.f32 	[%rd46+24], %f73;
	ld.global.f32 	%f74, [%rd44+28];
	st.global.f32 	[%rd46+28], %f74;
	add.s32 	%r690, %r690, 8;
$L__BB0_49:
	setp.eq.s32 	%p29, %r187, 0;
	@%p29 bra 	$L__BB0_55;
	and.b32  	%r190, %r368, 3;
	setp.lt.u32 	%p30, %r187, 4;
	@%p30 bra 	$L__BB0_52;
	mul.wide.u32 	%rd47, %r690, 4;
	add.s64 	%rd48, %rd1, %rd47;
	ld.global.f32 	%f75, [%rd48];
	add.s32 	%r513, %r690, %r183;
	mul.wide.s32 	%rd49, %r513, 4;
	add.s64 	%rd50, %rd3, %rd49;
	st.global.f32 	[%rd50], %f75;
	ld.global.f32 	%f76, [%rd48+4];
	st.global.f32 	[%rd50+4], %f76;
	ld.global.f32 	%f77, [%rd48+8];
	st.global.f32 	[%rd50+8], %f77;
	ld.global.f32 	%f78, [%rd48+12];
	st.global.f32 	[%rd50+12], %f78;
	add.s32 	%r690, %r690, 4;
$L__BB0_52:
	setp.eq.s32 	%p31, %r190, 0;
	@%p31 bra 	$L__BB0_55;
	mov.b32 	%r694, 0;
$L__BB0_54:
	.pragma "nounroll";
	mul.wide.u32 	%rd51, %r690, 4;
	add.s64 	%rd52, %rd1, %rd51;
	ld.global.f32 	%f79, [%rd52];
	add.s32 	%r515, %r690, %r183;
	mul.wide.s32 	%rd53, %r515, 4;
	add.s64 	%rd54, %rd3, %rd53;
	st.global.f32 	[%rd54], %f79;
	add.s32 	%r690, %r690, 1;
	add.s32 	%r694, %r694, 1;
	setp.ne.s32 	%p32, %r694, %r190;
	@%p32 bra 	$L__BB0_54;
$L__BB0_55:
	setp.lt.s32 	%p33, %r369, 1;
	@%p33 bra 	$L__BB0_74;
	setp.lt.s32 	%p34, %r368, 1;
	cvt.rn.f32.u32 	%f80, %r369;
	div.rn.f32 	%f1, %f49, %f80;
	@%p34 bra 	$L__BB0_74;
	sqrt.rn.f32 	%f2, %f1;
	and.b32  	%r197, %r368, 1;
	and.b32  	%r198, %r368, 2147483646;
	mov.b32 	%r695, 1;
	mul.wide.u32 	%rd64, %r368, 4;
$L__BB0_58:
	add.s32 	%r518, %r695, -1;
	mul.lo.s32 	%r200, %r518, %r368;
	mov.b32 	%r696, 0;
$L__BB0_59:
	ld.param.u64 	%rd87, [_Z8priceGPUPfS_S_ifS_S_S_fiS_fP17curandStateXORWOWim_param_7];
	cvta.to.global.u64 	%rd11, %rd87;
	setp.eq.s32 	%p35, %r368, 1;
	mul.lo.s32 	%r202, %r696, %r368;
	ld.global.v2.u32 	{%r718, %r717}, [%rd5];
	ld.global.v2.u32 	{%r716, %r701}, [%rd5+8];
	ld.global.v2.u32 	{%r702, %r703}, [%rd5+16];
	ld.global.v2.u32 	{%r704, %r243}, [%rd5+24];
	ld.global.f32 	%f290, [%rd5+32];
	ld.global.f64 	%fd3, [%rd5+40];
	mov.f32 	%f292, 0f00000000;
	mov.b32 	%r726, 0;
	@%p35 bra 	$L__BB0_67;
	and.b32  	%r520, %r368, 2147483646;
	neg.s32 	%r697, %r520;
	mul.wide.u32 	%rd55, %r202, 4;
	add.s64 	%rd56, %rd11, %rd55;
	add.s64 	%rd89, %rd56, 4;
	mov.f32 	%f292, 0f00000000;
$L__BB0_61:
	ld.global.f32 	%f11, [%rd89+-4];
	setp.eq.s32 	%p36, %r704, 1;
	@%p36 bra 	$L__BB0_63;
	shr.u32 	%r522, %r717, 2;
	xor.b32  	%r523, %r522, %r717;
	shl.b32 	%r524, %r703, 4;
	shl.b32 	%r525, %r523, 1;
	xor.b32  	%r526, %r524, %r525;
	xor.b32  	%r527, %r526, %r703;
	xor.b32  	%r707, %r527, %r523;
	add.s32 	%r528, %r718, %r707;
	add.s32 	%r529, %r528, 362437;
	shr.u32 	%r530, %r716, 2;
	xor.b32  	%r531, %r530, %r716;
	shl.b32 	%r532, %r707, 4;
	shl.b32 	%r533, %r531, 1;
	xor.b32  	%r534, %r533, %r532;
	xor.b32  	%r535, %r534, %r531;
	xor.b32  	%r706, %r535, %r707;
	add.s32 	%r718, %r718, 724874;
	add.s32 	%r536, %r706, %r718;
	cvt.rn.f32.u32 	%f84, %r529;
	fma.rn.f32 	%f85, %f84, 0f2F800000, 0f2F000000;
	cvt.rn.f32.u32 	%f86, %r536;
	fma.rn.f32 	%f87, %f86, 0f30C90FDB, 0f30490FDB;
	setp.lt.f32 	%p37, %f85, 0f00800000;
	mul.f32 	%f88, %f85, 0f4B000000;
	selp.f32 	%f89, %f88, %f85, %p37;
	selp.f32 	%f90, 0fC1B80000, 0f00000000, %p37;
	mov.b32 	%r537, %f89;
	add.s32 	%r538, %r537, -1059760811;
	and.b32  	%r539, %r538, -8388608;
	sub.s32 	%r540, %r537, %r539;
	mov.b32 	%f91, %r540;
	cvt.rn.f32.s32 	%f92, %r539;
	fma.rn.f32 	%f93, %f92, 0f34000000, %f90;
	add.f32 	%f94, %f91, 0fBF800000;
	fma.rn.f32 	%f95, %f94, 0fBE055027, 0f3E1039F6;
	fma.rn.f32 	%f96, %f95, %f94, 0fBDF8CDCC;
	fma.rn.f32 	%f97, %f96, %f94, 0f3E0F2955;
	fma.rn.f32 	%f98, %f97, %f94, 0fBE2AD8B9;
	fma.rn.f32 	%f99, %f98, %f94, 0f3E4CED0B;
	fma.rn.f32 	%f100, %f99, %f94, 0fBE7FFF22;
	fma.rn.f32 	%f101, %f100, %f94, 0f3EAAAA78;
	fma.rn.f32 	%f102, %f101, %f94, 0fBF000000;
	mul.f32 	%f103, %f94, %f102;
	fma.rn.f32 	%f104, %f103, %f94, %f94;
	fma.rn.f32 	%f105, %f93, 0f3F317218, %f104;
	setp.gt.u32 	%p38, %r537, 2139095039;
	fma.rn.f32 	%f106, %f89, 0f7F800000, 0f7F800000;
	selp.f32 	%f107, %f106, %f105, %p38;
	setp.eq.f32 	%p39, %f89, 0f00000000;
	mul.f32 	%f108, %f107, 0fC0000000;
	selp.f32 	%f109, 0f7F800000, %f108, %p39;
	sqrt.rn.f32 	%f110, %f109;
	sin.approx.f32 	%f111, %f87;
	cos.approx.f32 	%f112, %f87;
	mul.f32 	%f289, %f110, %f111;
	mul.f32 	%f290, %f110, %f112;
	mov.b32 	%r705, 1;
	mov.u32 	%r708, %r703;
	mov.u32 	%r716, %r702;
	mov.u32 	%r717, %r701;
	mov.u32 	%r703, %r706;
	mov.u32 	%r702, %r707;
	mov.u32 	%r701, %r708;
	bra.uni 	$L__BB0_64;
$L__BB0_63:
	mov.b32 	%r705, 0;
	mov.u32 	%r706, %r703;
	mov.u32 	%r707, %r702;
	mov.u32 	%r708, %r701;
	mov.f32 	%f289, %f290;
$L__BB0_64:
	setp.ne.s32 	%p40, %r704, 1;
	st.global.v2.u32 	[%rd5], {%r718, %r717};
	st.global.v2.u32 	[%rd5+8], {%r716, %r708};
	st.global.v2.u32 	[%rd5+16], {%r707, %r706};
	st.global.v2.u32 	[%rd5+24], {%r705, %r243};
	st.global.f32 	[%rd5+32], %f290;
	st.global.f64 	[%rd5+40], %fd3;
	fma.rn.f32 	%f16, %f11, %f289, %f292;
	ld.global.f32 	%f17, [%rd89];
	mov.b32 	%r704, 0;
	mov.f32 	%f291, %f290;
	@%p40 bra 	$L__BB0_66;
	shr.u32 	%r544, %r717, 2;
	xor.b32  	%r545, %r544, %r717;
	shl.b32 	%r546, %r706, 4;
	shl.b32 	%r547, %r545, 1;
	xor.b32  	%r548, %r546, %r547;
	xor.b32  	%r549, %r548, %r706;
	xor.b32  	%r702, %r549, %r545;
	add.s32 	%r550, %r718, %r702;
	add.s32 	%r551, %r550, 362437;
	shr.u32 	%r552, %r716, 2;
	xor.b32  	%r553, %r552, %r716;
	shl.b32 	%r554, %r702, 4;
	shl.b32 	%r555, %r553, 1;
	xor.b32  	%r556, %r555, %r554;
	xor.b32  	%r557, %r556, %r553;
	xor.b32  	%r703, %r557, %r702;
	add.s32 	%r718, %r718, 724874;
	add.s32 	%r558, %r703, %r718;
	cvt.rn.f32.u32 	%f113, %r551;
	fma.rn.f32 	%f114, %f113, 0f2F800000, 0f2F000000;
	cvt.rn.f32.u32 	%f115, %r558;
	fma.rn.f32 	%f116, %f115, 0f30C90FDB, 0f30490FDB;
	setp.lt.f32 	%p41, %f114, 0f00800000;
	mul.f32 	%f117, %f114, 0f4B000000;
	selp.f32 	%f118, %f117, %f114, %p41;
	selp.f32 	%f119, 0fC1B80000, 0f00000000, %p41;
	mov.b32 	%r559, %f118;
	add.s32 	%r560, %r559, -1059760811;
	and.b32  	%r561, %r560, -8388608;
	sub.s32 	%r562, %r559, %r561;
	mov.b32 	%f120, %r562;
	cvt.rn.f32.s32 	%f121, %r561;
	fma.rn.f32 	%f122, %f121, 0f34000000, %f119;
	add.f32 	%f123, %f120, 0fBF800000;
	fma.rn.f32 	%f124, %f123, 0fBE055027, 0f3E1039F6;
	fma.rn.f32 	%f125, %f124, %f123, 0fBDF8CDCC;
	fma.rn.f32 	%f126, %f125, %f123, 0f3E0F2955;
	fma.rn.f32 	%f127, %f126, %f123, 0fBE2AD8B9;
	fma.rn.f32 	%f128, %f127, %f123, 0f3E4CED0B;
	fma.rn.f32 	%f129, %f128, %f123, 0fBE7FFF22;
	fma.rn.f32 	%f130, %f129, %f123, 0f3EAAAA78;
	fma.rn.f32 	%f131, %f130, %f123, 0fBF000000;
	mul.f32 	%f132, %f123, %f131;
	fma.rn.f32 	%f133, %f132, %f123, %f123;
	fma.rn.f32 	%f134, %f122, 0f3F317218, %f133;
	setp.gt.u32 	%p42, %r559, 2139095039;
	fma.rn.f32 	%f135, %f118, 0f7F800000, 0f7F800000;
	selp.f32 	%f136, %f135, %f134, %p42;
	setp.eq.f32 	%p43, %f118, 0f00000000;
	mul.f32 	%f137, %f136, 0fC0000000;
	selp.f32 	%f138, 0f7F800000, %f137, %p43;
	sqrt.rn.f32 	%f139, %f138;
	sin.approx.f32 	%f140, %f116;
	cos.approx.f32 	%f141, %f116;
	mul.f32 	%f291, %f139, %f140;
	mul.f32 	%f290, %f139, %f141;
	mov.b32 	%r704, 1;
	mov.u32 	%r701, %r706;
	mov.u32 	%r716, %r707;
	mov.u32 	%r717, %r708;
$L__BB0_66:
	st.global.v2.u32 	[%rd5], {%r718, %r717};
	st.global.v2.u32 	[%rd5+8], {%r716, %r701};
	st.global.v2.u32 	[%rd5+16], {%r702, %r703};
	st.global.v2.u32 	[%rd5+24], {%r704, %r243};
	st.global.f32 	[%rd5+32], %f290;
	st.global.f64 	[%rd5+40], %fd3;
	fma.rn.f32 	%f292, %f17, %f291, %f16;
	add.s32 	%r697, %r697, 2;
	add.s64 	%rd89, %rd89, 8;
	setp.ne.s32 	%p44, %r697, 0;
	mov.u32 	%r726, %r198;
	@%p44 bra 	$L__BB0_61;
$L__BB0_67:
	setp.eq.s32 	%p45, %r197, 0;
	@%p45 bra 	$L__BB0_72;
	add.s32 	%r563, %r726, %r202;
	mul.wide.u32 	%rd57, %r563, 4;
	add.s64 	%rd58, %rd11, %rd57;
	ld.global.f32 	%f28, [%rd58];
	setp.eq.s32 	%p46, %r704, 1;
	@%p46 bra 	$L__BB0_70;
	shr.u32 	%r565, %r717, 2;
	xor.b32  	%r566, %r565, %r717;
	shl.b32 	%r567, %r703, 4;
	shl.b32 	%r568, %r566, 1;
	xor.b32  	%r569, %r567, %r568;
	xor.b32  	%r570, %r569, %r703;
	xor.b32  	%r729, %r570, %r566;
	add.s32 	%r571, %r718, %r729;
	add.s32 	%r572, %r571, 362437;
	shr.u32 	%r573, %r716, 2;
	xor.b32  	%r574, %r573, %r716;
	shl.b32 	%r575, %r729, 4;
	shl.b32 	%r576, %r574, 1;
	xor.b32  	%r577, %r576, %r575;
	xor.b32  	%r578, %r577, %r574;
	xor.b32  	%r728, %r578, %r729;
	add.s32 	%r718, %r718, 724874;
	add.s32 	%r579, %r728, %r718;
	cvt.rn.f32.u32 	%f142, %r572;
	fma.rn.f32 	%f143, %f142, 0f2F800000, 0f2F000000;
	cvt.rn.f32.u32 	%f144, %r579;
	fma.rn.f32 	%f145, %f144, 0f30C90FDB, 0f30490FDB;
	setp.lt.f32 	%p47, %f143, 0f00800000;
	mul.f32 	%f146, %f143, 0f4B000000;
	selp.f32 	%f147, %f146, %f143, %p47;
	selp.f32 	%f148, 0fC1B80000, 0f00000000, %p47;
	mov.b32 	%r580, %f147;
	add.s32 	%r581, %r580, -1059760811;
	and.b32  	%r582, %r581, -8388608;
	sub.s32 	%r583, %r580, %r582;
	mov.b32 	%f149, %r583;
	cvt.rn.f32.s32 	%f150, %r582;
	fma.rn.f32 	%f151, %f150, 0f34000000, %f148;
	add.f32 	%f152, %f149, 0fBF800000;
	fma.rn.f32 	%f153, %f152, 0fBE055027, 0f3E1039F6;
	fma.rn.f32 	%f154, %f153, %f152, 0fBDF8CDCC;
	fma.rn.f32 	%f155, %f154, %f152, 0f3E0F2955;
	fma.rn.f32 	%f156, %f155, %f152, 0fBE2AD8B9;
	fma.rn.f32 	%f157, %f156, %f152, 0f3E4CED0B;
	fma.rn.f32 	%f158, %f157, %f152, 0fBE7FFF22;
	fma.rn.f32 	%f159, %f158, %f152, 0f3EAAAA78;
	fma.rn.f32 	%f160, %f159, %f152, 0fBF000000;
	mul.f32 	%f161, %f152, %f160;
	fma.rn.f32 	%f162, %f161, %f152, %f152;
	fma.rn.f32 	%f163, %f151, 0f3F317218, %f162;
	setp.gt.u32 	%p48, %r580, 2139095039;
	fma.rn.f32 	%f164, %f147, 0f7F800000, 0f7F800000;
	selp.f32 	%f165, %f164, %f163, %p48;
	setp.eq.f32 	%p49, %f147, 0f00000000;
	mul.f32 	%f166, %f165, 0fC0000000;
	selp.f32 	%f167, 0f7F800000, %f166, %p49;
	sqrt.rn.f32 	%f168, %f167;
	sin.approx.f32 	%f169, %f145;
	cos.approx.f32 	%f170, %f145;
	mul.f32 	%f296, %f168, %f169;
	mul.f32 	%f290, %f168, %f170;
	mov.b32 	%r727, 1;
	bra.uni 	$L__BB0_71;
$L__BB0_70:
	mov.b32 	%r727, 0;
	mov.u32 	%r728, %r703;
	mov.u32 	%r729, %r702;
	mov.u32 	%r703, %r701;
	mov.u32 	%r702, %r716;
	mov.u32 	%r701, %r717;
	mov.f32 	%f296, %f290;
$L__BB0_71:
	st.global.v2.u32 	[%rd5], {%r718, %r701};
	st.global.v2.u32 	[%rd5+8], {%r702, %r703};
	st.global.v2.u32 	[%rd5+16], {%r729, %r728};
	st.global.v2.u32 	[%rd5+24], {%r727, %r243};
	st.global.f32 	[%rd5+32], %f290;
	st.global.f64 	[%rd5+40], %fd3;
	fma.rn.f32 	%f292, %f28, %f296, %f292;
$L__BB0_72:
	ld.param.u64 	%rd86, [_Z8priceGPUPfS_S_ifS_S_S_fiS_fP17curandStateXORWOWim_param_6];
	ld.param.f32 	%f284, [_Z8priceGPUPfS_S_ifS_S_S_fiS_fP17curandStateXORWOWim_param_4];
	cvta.to.global.u64 	%rd59, %rd86;
	mul.wide.u32 	%rd60, %r696, 4;
	add.s64 	%rd61, %rd59, %rd60;
	ld.global.f32 	%f171, [%rd61];
	mul.f32 	%f172, %f292, %f2;
	mul.f32 	%f173, %f171, %f171;
	mul.f32 	%f174, %f173, 0f3F000000;
	sub.f32 	%f175, %f284, %f174;
	mul.f32 	%f176, %f1, %f175;
	fma.rn.f32 	%f177, %f171, %f172, %f176;
	fma.rn.f32 	%f178, %f177, 0f3BBB989D, 0f3F000000;
	cvt.sat.f32.f32 	%f179, %f178;
	mov.f32 	%f180, 0f4B400001;
	mov.f32 	%f181, 0f437C0000;
	fma.rm.f32 	%f182, %f179, %f181, %f180;
	add.f32 	%f183, %f182, 0fCB40007F;
	neg.f32 	%f184, %f183;
	fma.rn.f32 	%f185, %f177, 0f3FB8AA3B, %f184;
	fma.rn.f32 	%f186, %f177, 0f32A57060, %f185;
	mov.b32 	%r585, %f182;
	shl.b32 	%r586, %r585, 23;
	mov.b32 	%f187, %r586;
	ex2.approx.ftz.f32 	%f188, %f186;
	mul.f32 	%f189, %f188, %f187;
	add.s32 	%r587, %r696, %r183;
	add.s32 	%r588, %r587, %r200;
	mul.wide.s32 	%rd62, %r588, 4;
	add.s64 	%rd63, %rd3, %rd62;
	ld.global.f32 	%f190, [%rd63];
	mul.f32 	%f191, %f190, %f189;
	add.s64 	%rd65, %rd63, %rd64;
	st.global.f32 	[%rd65], %f191;
	add.s32 	%r696, %r696, 1;
	setp.ne.s32 	%p50, %r696, %r368;
	@%p50 bra 	$L__BB0_59;
	add.s32 	%r343, %r695, 1;
	setp.eq.s32 	%p51, %r695, %r369;
	mov.u32 	%r695, %r343;
	@%p51 bra 	$L__BB0_74;
	bra.uni 	$L__BB0_58;
$L__BB0_74:
	setp.lt.s32 	%p52, %r368, 1;
	mov.f32 	%f306, 0f00000000;
	@%p52 bra 	$L__BB0_87;
	mad.lo.s32 	%r346, %r369, %r368, %r183;
	and.b32  	%r347, %r368, 15;
	setp.lt.u32 	%p53, %r368, 16;
	mov.f32 	%f306, 0f00000000;
	mov.b32 	%r738, 0;
	@%p53 bra 	$L__BB0_78;
	cvt.u32.u64 	%r590, %rd4;
	and.b32  	%r738, %r368, 2147483632;
	neg.s32 	%r736, %r738;
	add.s64 	%rd15, %rd3, 32;
	mad.lo.s32 	%r591, %r590, %r182, %r369;
	mul.lo.s32 	%r735, %r368, %r591;
	add.s64 	%rd90, %rd2, 32;
	mov.f32 	%f306, 0f00000000;
$L__BB0_77:
	.pragma "nounroll";
	mul.wide.s32 	%rd66, %r735, 4;
	add.s64 	%rd67, %rd15, %rd66;
	ld.global.f32 	%f196, [%rd67+-32];
	ld.global.f32 	%f197, [%rd90+-32];
	fma.rn.f32 	%f198, %f196, %f197, %f306;
	ld.global.f32 	%f199, [%rd67+-28];
	ld.global.f32 	%f200, [%rd90+-28];
	fma.rn.f32 	%f201, %f199, %f200, %f198;
	ld.global.f32 	%f202, [%rd67+-24];
	ld.global.f32 	%f203, [%rd90+-24];
	fma.rn.f32 	%f204, %f202, %f203, %f201;
	ld.global.f32 	%f205, [%rd67+-20];
	ld.global.f32 	%f206, [%rd90+-20];
	fma.rn.f32 	%f207, %f205, %f206, %f204;
	ld.global.f32 	%f208, [%rd67+-16];
	ld.global.f32 	%f209, [%rd90+-16];
	fma.rn.f32 	%f210, %f208, %f209, %f207;
	ld.global.f32 	%f211, [%rd67+-12];
	ld.global.f32 	%f212, [%rd90+-12];
	fma.rn.f32 	%f213, %f211, %f212, %f210;
	ld.global.f32 	%f214, [%rd67+-8];
	ld.global.f32 	%f215, [%rd90+-8];
	fma.rn.f32 	%f216, %f214, %f215, %f213;
	ld.global.f32 	%f217, [%rd67+-4];
	ld.global.f32 	%f218, [%rd90+-4];
	fma.rn.f32 	%f219, %f217, %f218, %f216;
	ld.global.f32 	%f220, [%rd67];
	ld.global.f32 	%f221, [%rd90];
	fma.rn.f32 	%f222, %f220, %f221, %f219;
	ld.global.f32 	%f223, [%rd67+4];
	ld.global.f32 	%f224, [%rd90+4];
	fma.rn.f32 	%f225, %f223, %f224, %f222;
	ld.global.f32 	%f226, [%rd67+8];
	ld.global.f32 	%f227, [%rd90+8];
	fma.rn.f32 	%f228, %f226, %f227, %f225;
	ld.global.f32 	%f229, [%rd67+12];
	ld.global.f32 	%f230, [%rd90+12];
	fma.rn.f32 	%f231, %f229, %f230, %f228;
	ld.global.f32 	%f232, [%rd67+16];
	ld.global.f32 	%f233, [%rd90+16];
	fma.rn.f32 	%f234, %f232, %f233, %f231;
	ld.global.f32 	%f235, [%rd67+20];
	ld.global.f32 	%f236, [%rd90+20];
	fma.rn.f32 	%f237, %f235, %f236, %f234;
	ld.global.f32 	%f238, [%rd67+24];
	ld.global.f32 	%f239, [%rd90+24];
	fma.rn.f32 	%f240, %f238, %f239, %f237;
	ld.global.f32 	%f241, [%rd67+28];
	ld.global.f32 	%f242, [%rd90+28];
	fma.rn.f32 	%f306, %f241, %f242, %f240;
	add.s32 	%r736, %r736, 16;
	add.s32 	%r735, %r735, 16;
	add.s64 	%rd90, %rd90, 64;
	setp.ne.s32 	%p54, %r736, 0;
	@%p54 bra 	$L__BB0_77;
$L__BB0_78:
	setp.eq.s32 	%p55, %r347, 0;
	@%p55 bra 	$L__BB0_87;
	and.b32  	%r356, %r368, 7;
	setp.lt.u32 	%p56, %r347, 8;
	@%p56 bra 	$L__BB0_81;
	add.s32 	%r592, %r346, %r738;
	mul.wide.s32 	%rd68, %r592, 4;
	add.s64 	%rd69, %rd3, %rd68;
	ld.global.f32 	%f244, [%rd69];
	mul.wide.u32 	%rd70, %r738, 4;
	add.s64 	%rd71, %rd2, %rd70;
	ld.global.f32 	%f245, [%rd71];
	fma.rn.f32 	%f246, %f244, %f245, %f306;
	ld.global.f32 	%f247, [%rd69+4];
	ld.global.f32 	%f248, [%rd71+4];
	fma.rn.f32 	%f249, %f247, %f248, %f246;
	ld.global.f32 	%f250, [%rd69+8];
	ld.global.f32 	%f251, [%rd71+8];
	fma.rn.f32 	%f252, %f250, %f251, %f249;
	ld.global.f32 	%f253, [%rd69+12];
	ld.global.f32 	%f254, [%rd71+12];
	fma.rn.f32 	%f255, %f253, %f254, %f252;
	ld.global.f32 	%f256, [%rd69+16];
	ld.global.f32 	%f257, [%rd71+16];
	fma.rn.f32 	%f258, %f256, %f257, %f255;
	ld.global.f32 	%f259, [%rd69+20];
	ld.global.f32 	%f260, [%rd71+20];
	fma.rn.f32 	%f261, %f259, %f260, %f258;
	ld.global.f32 	%f262, [%rd69+24];
	ld.global.f32 	%f263, [%rd71+24];
	fma.rn.f32 	%f264, %f262, %f263, %f261;
	ld.global.f32 	%f265, [%rd69+28];
	ld.global.f32 	%f266, [%rd71+28];
	fma.rn.f32 	%f306, %f265, %f266, %f264;
	add.s32 	%r738, %r738, 8;
$L__BB0_81:
	setp.eq.s32 	%p57, %r356, 0;
	@%p57 bra 	$L__BB0_87;
	and.b32  	%r359, %r368, 3;
	setp.lt.u32 	%p58, %r356, 4;
	@%p58 bra 	$L__BB0_84;
	add.s32 	%r593, %r346, %r738;
	mul.wide.s32 	%rd72, %r593, 4;
	add.s64 	%rd73, %rd3, %rd72;
	ld.global.f32 	%f268, [%rd73];
	mul.wide.u32 	%rd74, %r738, 4;
	add.s64 	%rd75, %rd2, %rd74;
	ld.global.f32 	%f269, [%rd75];
	fma.rn.f32 	%f270, %f268, %f269, %f306;
	ld.global.f32 	%f271, [%rd73+4];
	ld.global.f32 	%f272, [%rd75+4];
	fma.rn.f32 	%f273, %f271, %f272, %f270;
	ld.global.f32 	%f274, [%rd73+8];
	ld.global.f32 	%f275, [%rd75+8];
	fma.rn.f32 	%f276, %f274, %f275, %f273;
	ld.global.f32 	%f277, [%rd73+12];
	ld.global.f32 	%f278, [%rd75+12];
	fma.rn.f32 	%f306, %f277, %f278, %f276;
	add.s32 	%r738, %r738, 4;
$L__BB0_84:
	setp.eq.s32 	%p59, %r359, 0;
	@%p59 bra 	$L__BB0_87;
	cvt.u32.u64 	%r594, %rd4;
	mul.wide.u32 	%rd76, %r738, 4;
	add.s64 	%rd91, %rd2, %rd76;
	mad.lo.s32 	%r595, %r594, %r182, %r369;
	mad.lo.s32 	%r741, %r368, %r595, %r738;
	neg.s32 	%r740, %r359;
$L__BB0_86:
	.pragma "nounroll";
	mul.wide.s32 	%rd77, %r741, 4;
	add.s64 	%rd78, %rd3, %rd77;
	ld.global.f32 	%f279, [%rd78];
	ld.global.f32 	%f280, [%rd91];
	fma.rn.f32 	%f306, %f279, %f280, %f306;
	add.s64 	%rd91, %rd91, 4;
	add.s32 	%r741, %r741, 1;
	add.s32 	%r740, %r740, 1;
	setp.ne.s32 	%p60, %r740, 0;
	@%p60 bra 	$L__BB0_86;
$L__BB0_87:
	ld.param.f32 	%f285, [_Z8priceGPUPfS_S_ifS_S_S_fiS_fP17curandStateXORWOWim_param_11];
	ld.param.u64 	%rd85, [_Z8priceGPUPfS_S_ifS_S_S_fiS_fP17curandStateXORWOWim_param_1];
	ld.param.u64 	%rd84, [_Z8priceGPUPfS_S_ifS_S_S_fiS_fP17curandStateXORWOWim_param_0];
	cvta.to.global.u64 	%rd79, %rd84;
	cvta.to.global.u64 	%rd80, %rd85;
	sub.f32 	%f281, %f306, %f285;
	setp.le.f32 	%p61, %f281, 0f00000000;
	selp.f32 	%f282, 0f00000000, %f281, %p61;
	shl.b64 	%rd81, %rd4, 2;
	add.s64 	%rd82, %rd79, %rd81;
	st.global.f32 	[%rd82], %f282;
	mul.f32 	%f283, %f282, %f282;
	add.s64 	%rd83, %rd80, %rd81;
	st.global.f32 	[%rd83], %f283;
	ret;

}


// ===== COMPILED SASS (sm_100) =====

	.target	sm_100

	.elftype	@"ET_EXEC"


//--------------------- .note.nv.tkinfo           --------------------------
	.section	.note.nv.tkinfo,"",@"SHT_NOTE"
	.sectionflags	@"SHF_NOTE_NV_TKINFO"
	.tkinfo
        /*0018*/ 	.word	0x00000002
        /*0030*/ 	.string	""
        /*0030*/ 	.string	"ptxas"
        /*0030*/ 	.string	"Cuda compilation tools, release 13.0, V13.0.88"
        /*0030*/ 	.string	"Build cuda_13.0.r13.0/compiler.36424714_0"
        /*0030*/ 	.string	"-arch sm_100 -m 64 "



//--------------------- .note.nv.cuinfo           --------------------------
	.section	.note.nv.cuinfo,"",@"SHT_NOTE"
	.sectionflags	@"SHF_NOTE_NV_CUINFO"
        /*0018*/ 	.short	0x0002
        /*001a*/ 	.short	0x0064
        /*001c*/ 	.short	0x0082
	.zero		2


//--------------------- .nv.info                  --------------------------
	.section	.nv.info,"",@"SHT_CUDA_INFO"
	.align	4


	//----- nvinfo : EIATTR_REGCOUNT
	.align		4
        /*0000*/ 	.byte	0x04, 0x2f
        /*0002*/ 	.short	(.L_10 - .L_9)
	.align		4
.L_9:
        /*0004*/ 	.word	index@(_Z8priceGPUPfS_S_ifS_S_S_fiS_fP17curandStateXORWOWim)
        /*0008*/ 	.word	0x00000023


	//----- nvinfo : EIATTR_FRAME_SIZE
	.align		4
.L_10:
        /*000c*/ 	.byte	0x04, 0x11
        /*000e*/ 	.short	(.L_12 - .L_11)
	.align		4
.L_11:
        /*0010*/ 	.word	index@($__internal_1_$__cuda_sm3x_div_rn_noftz_f32_slowpath)
        /*0014*/ 	.word	0x00000000


	//----- nvinfo : EIATTR_FRAME_SIZE
	.align		4
.L_12:
        /*0018*/ 	.byte	0x04, 0x11
        /*001a*/ 	.short	(.L_14 - .L_13)
	.align		4
.L_13:
        /*001c*/ 	.word	index@($__internal_0_$__cuda_sm20_sqrt_rn_f32_slowpath)
        /*0020*/ 	.word	0x00000000


	//----- nvinfo : EIATTR_FRAME_SIZE
	.align		4
.L_14:
        /*0024*/ 	.byte	0x04, 0x11
        /*0026*/ 	.short	(.L_16 - .L_15)
	.align		4
.L_15:
        /*0028*/ 	.word	index@(_Z8priceGPUPfS_S_ifS_S_S_fiS_fP17curandStateXORWOWim)
        /*002c*/ 	.word	0x00000000


	//----- nvinfo : EIATTR_MIN_STACK_SIZE
	.align		4
.L_16:
        /*0030*/ 	.byte	0x04, 0x12
        /*0032*/ 	.short	(.L_18 - .L_17)
	.align		4
.L_17:
        /*0034*/ 	.word	index@(_Z8priceGPUPfS_S_ifS_S_S_fiS_fP17curandStateXORWOWim)
        /*0038*/ 	.word	0x00000000
.L_18:


//--------------------- .nv.compat                --------------------------
	.section	.nv.compat,"",@"SHT_CUDA_COMPAT_INFO"
	.align	4
        /*0000*/ 	.byte	0x02, 0x09, 0x00, 0x00, 0x02, 0x02, 0x01, 0x00, 0x02, 0x05, 0x05, 0x00, 0x03, 0x07, 0x01, 0x01
        /*0010*/ 	.byte	0x02, 0x03, 0x00, 0x00, 0x02, 0x06, 0x01, 0x00, 0x04, 0x0b, 0x08, 0x00, 0x01, 0x00, 0x00, 0x00
        /*0020*/ 	.byte	0x00, 0x00, 0x00, 0x00


//--------------------- .nv.info._Z8priceGPUPfS_S_ifS_S_S_fiS_fP17curandStateXORWOWim --------------------------
	.section	.nv.info._Z8priceGPUPfS_S_ifS_S_S_fiS_fP17curandStateXORWOWim,"",@"SHT_CUDA_INFO"
	.sectionflags	@""
	.align	4


	//----- nvinfo : EIATTR_CUDA_API_VERSION
	.align		4
        /*0000*/ 	.byte	0x04, 0x37
        /*0002*/ 	.short	(.L_20 - .L_19)
.L_19:
        /*0004*/ 	.word	0x00000082


	//----- nvinfo : EIATTR_KPARAM_INFO
	.align		4
.L_20:
        /*0008*/ 	.byte	0x04, 0x17
        /*000a*/ 	.short	(.L_22 - .L_21)
.L_21:
        /*000c*/ 	.word	0x00000000
        /*0010*/ 	.short	0x000e
        /*0012*/ 	.short	0x0060
        /*0014*/ 	.byte	0x00, 0xf0, 0x21, 0x00


	//----- nvinfo : EIATTR_KPARAM_INFO
	.align		4
.L_22:
        /*0018*/ 	.byte	0x04, 0x17
        /*001a*/ 	.short	(.L_24 - .L_23)
.L_23:
        /*001c*/ 	.word	0x00000000
        /*0020*/ 	.short	0x000d
        /*0022*/ 	.short	0x0058
        /*0024*/ 	.byte	0x00, 0xf0, 0x11, 0x00


	//----- nvinfo : EIATTR_KPARAM_INFO
	.align		4
.L_24:
        /*0028*/ 	.byte	0x04, 0x17
        /*002a*/ 	.short	(.L_26 - .L_25)
.L_25:
        /*002c*/ 	.word	0x00000000
        /*0030*/ 	.short	0x000c
        /*0032*/ 	.short	0x0050
        /*0034*/ 	.byte	0x00, 0xf5, 0x21, 0x00


	//----- nvinfo : EIATTR_KPARAM_INFO
	.align		4
.L_26:
        /*0038*/ 	.byte	0x04, 0x17
        /*003a*/ 	.short	(.L_28 - .L_27)
.L_27:
        /*003c*/ 	.word	0x00000000
        /*0040*/ 	.short	0x000b
        /*0042*/ 	.short	0x0048
        /*0044*/ 	.byte	0x00, 0xf0, 0x11, 0x00


	//----- nvinfo : EIATTR_KPARAM_INFO
	.align		4
.L_28:
        /*0048*/ 	.byte	0x04, 0x17
        /*004a*/ 	.short	(.L_30 - .L_29)
.L_29:
        /*004c*/ 	.word	0x00000000
        /*0050*/ 	.short	0x000a
        /*0052*/ 	.short	0x0040
        /*0054*/ 	.byte	0x00, 0xf5, 0x21, 0x00


	//----- nvinfo : EIATTR_KPARAM_INFO
	.align		4
.L_30:
        /*0058*/ 	.byte	0x04, 0x17
        /*005a*/ 	.short	(.L_32 - .L_31)
.L_31:
        /*005c*/ 	.word	0x00000000
        /*0060*/ 	.short	0x0009
        /*0062*/ 	.short	0x003c
        /*0064*/ 	.byte	0x00, 0xf0, 0x11, 0x00


	//----- nvinfo : EIATTR_KPARAM_INFO
	.align		4
.L_32:
        /*0068*/ 	.byte	0x04, 0x17
        /*006a*/ 	.short	(.L_34 - .L_33)
.L_33:
        /*006c*/ 	.word	0x00000000
        /*0070*/ 	.short	0x0008
        /*0072*/ 	.short	0x0038
        /*0074*/ 	.byte	0x00, 0xf0, 0x11, 0x00


	//----- nvinfo : EIATTR_KPARAM_INFO
	.align		4
.L_34:
        /*0078*/ 	.byte	0x04, 0x17
        /*007a*/ 	.short	(.L_36 - .L_35)
.L_35:
        /*007c*/ 	.word	0x00000000
        /*0080*/ 	.short	0x0007
        /*0082*/ 	.short	0x0030
        /*0084*/ 	.byte	0x00, 0xf5, 0x21, 0x00


	//----- nvinfo : EIATTR_KPARAM_INFO
	.align		4
.L_36:
        /*0088*/ 	.byte	0x04, 0x17
        /*008a*/ 	.short	(.L_38 - .L_37)
.L_37:
        /*008c*/ 	.word	0x00000000
        /*0090*/ 	.short	0x0006
        /*0092*/ 	.short	0x0028
        /*0094*/ 	.byte	0x00, 0xf5, 0x21, 0x00


	//----- nvinfo : EIATTR_KPARAM_INFO
	.align		4
.L_38:
        /*0098*/ 	.byte	0x04, 0x17
        /*009a*/ 	.short	(.L_40 - .L_39)
.L_39:
        /*009c*/ 	.word	0x00000000
        /*00a0*/ 	.short	0x0005
        /*00a2*/ 	.short	0x0020
        /*00a4*/ 	.byte	0x00, 0xf5, 0x21, 0x00


	//----- nvinfo : EIATTR_KPARAM_INFO
	.align		4
.L_40:
        /*00a8*/ 	.byte	0x04, 0x17
        /*00aa*/ 	.short	(.L_42 - .L_41)
.L_41:
        /*00ac*/ 	.word	0x00000000
        /*00b0*/ 	.short	0x0004
        /*00b2*/ 	.short	0x001c
        /*00b4*/ 	.byte	0x00, 0xf0, 0x11, 0x00


	//----- nvinfo : EIATTR_KPARAM_INFO
	.align		4
.L_42:
        /*00b8*/ 	.byte	0x04, 0x17
        /*00ba*/ 	.short	(.L_44 - .L_43)
.L_43:
        /*00bc*/ 	.word	0x00000000
        /*00c0*/ 	.short	0x0003
        /*00c2*/ 	.short	0x0018
        /*00c4*/ 	.byte	0x00, 0xf0, 0x11, 0x00


	//----- nvinfo : EIATTR_KPARAM_INFO
	.align		4
.L_44:
        /*00c8*/ 	.byte	0x04, 0x17
        /*00ca*/ 	.short	(.L_46 - .L_45)
.L_45:
        /*00cc*/ 	.word	0x00000000
        /*00d0*/ 	.short	0x0002
        /*00d2*/ 	.short	0x0010
        /*00d4*/ 	.byte	0x00, 0xf5, 0x21, 0x00


	//----- nvinfo : EIATTR_KPARAM_INFO
	.align		4
.L_46:
        /*00d8*/ 	.byte	0x04, 0x17
        /*00da*/ 	.short	(.L_48 - .L_47)
.L_47:
        /*00dc*/ 	.word	0x00000000
        /*00e0*/ 	.short	0x0001
        /*00e2*/ 	.short	0x0008
        /*00e4*/ 	.byte	0x00, 0xf5, 0x21, 0x00


	//----- nvinfo : EIATTR_KPARAM_INFO
	.align		4
.L_48:
        /*00e8*/ 	.byte	0x04, 0x17
        /*00ea*/ 	.short	(.L_50 - .L_49)
.L_49:
        /*00ec*/ 	.word	0x00000000
        /*00f0*/ 	.short	0x0000
        /*00f2*/ 	.short	0x0000
        /*00f4*/ 	.byte	0x00, 0xf5, 0x21, 0x00


	//----- nvinfo : EIATTR_SPARSE_MMA_MASK
	.align		4
.L_50:
        /*00f8*/ 	.byte	0x03, 0x50
        /*00fa*/ 	.short	0x0000


	//----- nvinfo : EIATTR_MAXREG_COUNT
	.align		4
        /*00fc*/ 	.byte	0x03, 0x1b
        /*00fe*/ 	.short	0x00ff


	//----- nvinfo : EIATTR_MERCURY_ISA_VERSION
	.align		4
        /*0100*/ 	.byte	0x03, 0x5f
        /*0102*/ 	.short	0x0101


	//----- nvinfo : EIATTR_VRC_CTA_INIT_COUNT
	.align		4
        /*0104*/ 	.byte	0x02, 0x4a
	.zero		1
	.zero		1


	//----- nvinfo : EIATTR_EXIT_INSTR_OFFSETS
	.align		4
        /*0108*/ 	.byte	0x04, 0x1c
        /*010a*/ 	.short	(.L_52 - .L_51)


	//   ....[0]....
.L_51:
        /*010c*/ 	.word	0x00003830


	//----- nvinfo : EIATTR_CRS_STACK_SIZE
	.align		4
.L_52:
        /*0110*/ 	.byte	0x04, 0x1e
        /*0112*/ 	.short	(.L_54 - .L_53)
.L_53:
        /*0114*/ 	.word	0x00000000


	//----- nvinfo : EIATTR_CBANK_PARAM_SIZE
	.align		4
.L_54:
        /*0118*/ 	.byte	0x03, 0x19
        /*011a*/ 	.short	0x0068


	//----- nvinfo : EIATTR_PARAM_CBANK
	.align		4
        /*011c*/ 	.byte	0x04, 0x0a
        /*011e*/ 	.short	(.L_56 - .L_55)
	.align		4
.L_55:
        /*0120*/ 	.word	index@(.nv.constant0._Z8priceGPUPfS_S_ifS_S_S_fiS_fP17curandStateXORWOWim)
        /*0124*/ 	.short	0x0380
        /*0126*/ 	.short	0x0068


	//----- nvinfo : EIATTR_SW_WAR
	.align		4
.L_56:
        /*0128*/ 	.byte	0x04, 0x36
        /*012a*/ 	.short	(.L_58 - .L_57)
.L_57:
        /*012c*/ 	.word	0x00000008
.L_58:


//--------------------- .nv.callgraph             --------------------------
	.section	.nv.callgraph,"",@"SHT_CUDA_CALLGRAPH"
	.align	4
	.sectionentsize	8
	.align		4
        /*0000*/ 	.word	0x00000000
	.align		4
        /*0004*/ 	.word	0xffffffff
	.align		4
        /*0008*/ 	.word	0x00000000
	.align		4
        /*000c*/ 	.word	0xfffffffe
	.align		4
        /*0010*/ 	.word	0x00000000
	.align		4
        /*0014*/ 	.word	0xfffffffd
	.align		4
        /*0018*/ 	.word	0x00000000
	.align		4
        /*001c*/ 	.word	0xfffffffc


//--------------------- .nv.constant4             --------------------------
	.section	.nv.constant4,"a",@progbits
	.align	8
	.align		8
.nv.constant4:
        /*0000*/ 	.dword	precalc_xorwow_matrix
	.align		8
        /*0008*/ 	.dword	precalc_xorwow_offset_matrix
	.align		8
        /*0010*/ 	.dword	mrg32k3aM1
	.align		8
        /*0018*/ 	.dword	mrg32k3aM2
	.align		8
        /*0020*/ 	.dword	mrg32k3aM1SubSeq
	.align		8
        /*0028*/ 	.dword	mrg32k3aM2SubSeq
	.align		8
        /*0030*/ 	.dword	mrg32k3aM1Seq
	.align		8
        /*0038*/ 	.dword	mrg32k3aM2Seq


//--------------------- .nv.constant3             --------------------------
	.section	.nv.constant3,"a",@progbits
	.align	8
.nv.constant3:
	.type		__cr_lgamma_table,@object
	.size		__cr_lgamma_table,(.L_8 - __cr_lgamma_table)
__cr_lgamma_table:
        /*0000*/ 	.byte	0x00, 0x00, 0x00, 0x00, 0x00, 0x00, 0x00, 0x00, 0x00, 0x00, 0x00, 0x00, 0x00, 0x00, 0x00, 0x00
        /*0010*/ 	.byte	0xef, 0x39, 0xfa, 0xfe, 0x42, 0x2e, 0xe6, 0x3f, 0x02, 0x20, 0x2a, 0xfa, 0x0b, 0xab, 0xfc, 0x3f
        /*0020*/ 	.byte	0xf9, 0x2c, 0x92, 0x7c, 0xa7, 0x6c, 0x09, 0x40, 0xc9, 0x79, 0x44, 0x3c, 0x64, 0x26, 0x13, 0x40
        /*0030*/ 	.byte	0xca, 0x01, 0xcf, 0x3a, 0x27, 0x51, 0x1a, 0x40, 0x30, 0xcc, 0x2d, 0xf3, 0xe1, 0x0c, 0x21, 0x40
        /*0040*/ 	.byte	0x0d, 0xb7, 0xfc, 0x82, 0x8e, 0x35, 0x25, 0x40
.L_8:


//--------------------- .text._Z8priceGPUPfS_S_ifS_S_S_fiS_fP17curandStateXORWOWim --------------------------
	.section	.text._Z8priceGPUPfS_S_ifS_S_S_fiS_fP17curandStateXORWOWim,"ax",@progbits
	.align	128
        .global         _Z8priceGPUPfS_S_ifS_S_S_fiS_fP17curandStateXORWOWim
        .type           _Z8priceGPUPfS_S_ifS_S_S_fiS_fP17curandStateXORWOWim,@function
        .size           _Z8priceGPUPfS_S_ifS_S_S_fiS_fP17curandStateXORWOWim,(.L_x_58 - _Z8priceGPUPfS_S_ifS_S_S_fiS_fP17curandStateXORWOWim)
        .other          _Z8priceGPUPfS_S_ifS_S_S_fiS_fP17curandStateXORWOWim,@"STO_CUDA_ENTRY STV_DEFAULT"
_Z8priceGPUPfS_S_ifS_S_S_fiS_fP17curandStateXORWOWim:
.text._Z8priceGPUPfS_S_ifS_S_S_fiS_fP17curandStateXORWOWim:
[----:B------:R-:W-:Y:S01]  /*0000*/  LDC R1, c[0x0][0x37c] ;  /* 0x0000df00ff017b82 */ /* 0x000fe20000000800 */
[----:B------:R-:W0:Y:S07]  /*0010*/  S2R R22, SR_TID.X ;  /* 0x0000000000167919 */ /* 0x000e2e0000002100 */
[----:B------:R-:W1:Y:S01]  /*0020*/  LDC.64 R6, c[0x0][0x3e0] ;  /* 0x0000f800ff067b82 */ /* 0x000e620000000a00 */
[----:B------:R-:W2:Y:S01]  /*0030*/  LDCU.64 UR8, c[0x0][0x358] ;  /* 0x00006b00ff0877ac */ /* 0x000ea20008000a00 */
[----:B------:R-:W-:Y:S06]  /*0040*/  BSSY.RECONVERGENT B0, `(.L_x_0) ;  /* 0x00000e6000007945 */ /* 0x000fec0003800200 */
[----:B------:R-:W0:Y:S08]  /*0050*/  S2UR UR4, SR_CTAID.X ;  /* 0x00000000000479c3 */ /* 0x000e300000002500 */
[----:B------:R-:W0:Y:S08]  /*0060*/  LDC R3, c[0x0][0x3d8] ;  /* 0x0000f600ff037b82 */ /* 0x000e300000000800 */
[----:B------:R-:W3:Y:S01]  /*0070*/  LDC.64 R4, c[0x0][0x3d0] ;  /* 0x0000f400ff047b82 */ /* 0x000ee20000000a00 */
[----:B-1----:R-:W-:-:S02]  /*0080*/  LOP3.LUT R0, R6, 0xaad26b49, RZ, 0x3c, !PT ;  /* 0xaad26b4906007812 */ /* 0x002fc400078e3cff */
[----:B------:R-:W-:-:S03]  /*0090*/  LOP3.LUT R2, R7, 0xf7dcefdd, RZ, 0x3c, !PT ;  /* 0xf7dcefdd07027812 */ /* 0x000fc600078e3cff */
[----:B------:R-:W-:-:S04]  /*00a0*/  IMAD R0, R0, 0x4182bed5, RZ ;  /* 0x4182bed500007824 */ /* 0x000fc800078e02ff */
[C---:B------:R-:W-:Y:S01]  /*00b0*/  VIADD R7, R0.reuse, 0x75bcd15 ;  /* 0x075bcd1500077836 */ /* 0x040fe20000000000 */
[C---:B------:R-:W-:Y:S01]  /*00c0*/  LOP3.LUT R8, R0.reuse, 0x159a55e5, RZ, 0x3c, !PT ;  /* 0x159a55e500087812 */ /* 0x040fe200078e3cff */
[----:B------:R-:W-:Y:S02]  /*00d0*/  VIADD R11, R0, 0x583f19 ;  /* 0x00583f19000b7836 */ /* 0x000fe40000000000 */
[----:B0-----:R-:W-:Y:S02]  /*00e0*/  IMAD R22, R3, UR4, R22 ;  /* 0x0000000403167c24 */ /* 0x001fe4000f8e0216 */
[----:B------:R-:W-:-:S03]  /*00f0*/  IMAD R3, R2, -0x658354e5, RZ ;  /* 0x9a7cab1b02037824 */ /* 0x000fc600078e02ff */
[----:B------:R-:W-:Y:S02]  /*0100*/  ISETP.NE.AND P0, PT, R22, RZ, PT ;  /* 0x000000ff1600720c */ /* 0x000fe40003f05270 */
[----:B------:R-:W-:Y:S01]  /*0110*/  IADD3 R6, PT, PT, R0, 0x64f0c9, R3 ;  /* 0x0064f0c900067810 */ /* 0x000fe20007ffe003 */
[----:B---3--:R-:W-:Y:S01]  /*0120*/  IMAD.WIDE R4, R22, 0x30, R4 ;  /* 0x0000003016047825 */ /* 0x008fe200078e0204 */
[C---:B------:R-:W-:Y:S02]  /*0130*/  IADD3 R9, PT, PT, R3.reuse, 0x1f123bb5, RZ ;  /* 0x1f123bb503097810 */ /* 0x040fe40007ffe0ff */
[----:B------:R-:W-:Y:S02]  /*0140*/  LOP3.LUT R10, R3, 0x5491333, RZ, 0x3c, !PT ;  /* 0x05491333030a7812 */ /* 0x000fe400078e3cff */
[----:B--2---:R0:W-:Y:S01]  /*0150*/  STG.E.64 desc[UR8][R4.64], R6 ;  /* 0x0000000604007986 */ /* 0x0041e2000c101b08 */
[----:B------:R-:W-:-:S03]  /*0160*/  SHF.R.S32.HI R21, RZ, 0x1f, R22 ;  /* 0x0000001fff157819 */ /* 0x000fc60000011416 */
[----:B------:R0:W-:Y:S04]  /*0170*/  STG.E.64 desc[UR8][R4.64+0x8], R8 ;  /* 0x0000080804007986 */ /* 0x0001e8000c101b08 */
[----:B------:R0:W-:Y:S01]  /*0180*/  STG.E.64 desc[UR8][R4.64+0x10], R10 ;  /* 0x0000100a04007986 */ /* 0x0001e2000c101b08 */
[----:B------:R-:W-:Y:S05]  /*0190*/  @!P0 BRA `(.L_x_1) ;  /* 0x0000000c00408947 */ /* 0x000fea0003800000 */
[----:B------:R-:W-:Y:S01]  /*01a0*/  IMAD.MOV.U32 R0, RZ, RZ, RZ ;  /* 0x000000ffff007224 */ /* 0x000fe200078e00ff */
[----:B------:R-:W-:Y:S01]  /*01b0*/  MOV R13, R21 ;  /* 0x00000015000d7202 */ /* 0x000fe20000000f00 */
[----:B------:R-:W-:-:S07]  /*01c0*/  IMAD.MOV.U32 R12, RZ, RZ, R22 ;  /* 0x000000ffff0c7224 */ /* 0x000fce00078e0016 */
.L_x_7:
[----:B------:R-:W-:Y:S01]  /*01d0*/  LOP3.LUT R14, R12, 0x3, RZ, 0xc0, !PT ;  /* 0x000000030c0e7812 */ /* 0x000fe200078ec0ff */
[----:B------:R-:W-:Y:S03]  /*01e0*/  BSSY.RECONVERGENT B1, `(.L_x_2) ;  /* 0x00000c5000017945 */ /* 0x000fe60003800200 */
[----:B------:R-:W-:-:S04]  /*01f0*/  ISETP.NE.U32.AND P0, PT, R14, RZ, PT ;  /* 0x000000ff0e00720c */ /* 0x000fc80003f05070 */
[----:B------:R-:W-:-:S13]  /*0200*/  ISETP.NE.AND.EX P0, PT, RZ, RZ, PT, P0 ;  /* 0x000000ffff00720c */ /* 0x000fda0003f05300 */
[----:B-1----:R-:W-:Y:S05]  /*0210*/  @!P0 BRA `(.L_x_3) ;  /* 0x0000000c00048947 */ /* 0x002fea0003800000 */
[----:B------:R-:W1:Y:S01]  /*0220*/  LDC.64 R2, c[0x4][RZ] ;  /* 0x01000000ff027b82 */ /* 0x000e620000000a00 */
[----:B------:R-:W-:Y:S02]  /*0230*/  IMAD.MOV.U32 R15, RZ, RZ, RZ ;  /* 0x000000ffff0f7224 */ /* 0x000fe400078e00ff */
[----:B-1----:R-:W-:-:S07]  /*0240*/  IMAD.WIDE.U32 R2, R0, 0xc80, R2 ;  /* 0x00000c8000027825 */ /* 0x002fce00078e0002 */
.L_x_6:
[----:B------:R-:W-:Y:S02]  /*0250*/  HFMA2 R19, -RZ, RZ, 0, 0 ;  /* 0x00000000ff137431 */ /* 0x000fe400000001ff */
[----:B-1----:R-:W-:Y:S01]  /*0260*/  IMAD.MOV.U32 R17, RZ, RZ, RZ ;  /* 0x000000ffff117224 */ /* 0x002fe200078e00ff */
[----:B0-----:R-:W-:Y:S02]  /*0270*/  CS2R R6, SRZ ;  /* 0x0000000000067805 */ /* 0x001fe4000001ff00 */
[----:B------:R-:W-:-:S07]  /*0280*/  CS2R R8, SRZ ;  /* 0x0000000000087805 */ /* 0x000fce000001ff00 */
.L_x_5:
[----:B------:R-:W-:-:S05]  /*0290*/  IMAD.WIDE.U32 R10, R19, 0x4, R4 ;  /* 0x00000004130a7825 */ /* 0x000fca00078e0004 */
[----:B------:R0:W5:Y:S01]  /*02a0*/  LDG.E R16, desc[UR8][R10.64+0x4] ;  /* 0x000004080a107981 */ /* 0x000162000c1e1900 */
[----:B------:R-:W-:Y:S02]  /*02b0*/  IMAD.SHL.U32 R18, R19, 0x20, RZ ;  /* 0x0000002013127824 */ /* 0x000fe400078e00ff */
[----:B------:R-:W-:-:S07]  /*02c0*/  IMAD.MOV.U32 R23, RZ, RZ, RZ ;  /* 0x000000ffff177224 */ /* 0x000fce00078e00ff */
.L_x_4:
[-C--:B-----5:R-:W-:Y:S02]  /*02d0*/  SHF.R.U32.HI R28, RZ, R23.reuse, R16 ;  /* 0x00000017ff1c7219 */ /* 0x0a0fe40000011610 */
[----:B0-----:R-:W-:Y:S02]  /*02e0*/  IADD3 R10, PT, PT, R18, R23, RZ ;  /* 0x00000017120a7210 */ /* 0x001fe40007ffe0ff */
[----:B------:R-:W-:-:S04]  /*02f0*/  LOP3.LUT R11, R28, 0x1, RZ, 0xc0, !PT ;  /* 0x000000011c0b7812 */ /* 0x000fc800078ec0ff */
[----:B------:R-:W-:Y:S01]  /*0300*/  ISETP.NE.U32.AND P0, PT, R11, 0x1, PT ;  /* 0x000000010b00780c */ /* 0x000fe20003f05070 */
[----:B------:R-:W-:-:S03]  /*0310*/  IMAD R11, R10, 0x5, RZ ;  /* 0x000000050a0b7824 */ /* 0x000fc600078e02ff */
[----:B------:R-:W-:Y:S01]  /*0320*/  R2P PR, R28, 0x7e ;  /* 0x0000007e1c007804 */ /* 0x000fe20000000000 */
[----:B------:R-:W-:-:S08]  /*0330*/  IMAD.WIDE.U32 R10, R11, 0x4, R2 ;  /* 0x000000040b0a7825 */ /* 0x000fd000078e0002 */
[----:B------:R-:W2:Y:S04]  /*0340*/  @!P0 LDG.E R24, desc[UR8][R10.64+0x10] ;  /* 0x000010080a188981 */ /* 0x000ea8000c1e1900 */
[----:B------:R-:W3:Y:S04]  /*0350*/  @!P0 LDG.E R20, desc[UR8][R10.64] ;  /* 0x000000080a148981 */ /* 0x000ee8000c1e1900 */
[----:B------:R-:W4:Y:S04]  /*0360*/  @P1 LDG.E R26, desc[UR8][R10.64+0x24] ;  /* 0x000024080a1a1981 */ /* 0x000f28000c1e1900 */
[----:B------:R-:W4:Y:S04]  /*0370*/  @P2 LDG.E R30, desc[UR8][R10.64+0x38] ;  /* 0x000038080a1e2981 */ /* 0x000f28000c1e1900 */
[----:B------:R-:W4:Y:S04]  /*0380*/  @!P0 LDG.E R25, desc[UR8][R10.64+0x4] ;  /* 0x000004080a198981 */ /* 0x000f28000c1e1900 */
[----:B------:R-:W4:Y:S01]  /*0390*/  @P1 LDG.E R27, desc[UR8][R10.64+0x20] ;  /* 0x000020080a1b1981 */ /* 0x000f22000c1e1900 */
[----:B--2---:R-:W-:-:S03]  /*03a0*/  @!P0 LOP3.LUT R7, R7, R24, RZ, 0x3c, !PT ;  /* 0x0000001807078212 */ /* 0x004fc600078e3cff */
[----:B------:R-:W2:Y:S01]  /*03b0*/  @P3 LDG.E R24, desc[UR8][R10.64+0x4c] ;  /* 0x00004c080a183981 */ /* 0x000ea2000c1e1900 */
[----:B---3--:R-:W-:-:S03]  /*03c0*/  @!P0 LOP3.LUT R17, R17, R20, RZ, 0x3c, !PT ;  /* 0x0000001411118212 */ /* 0x008fc600078e3cff */
[----:B------:R-:W3:Y:S01]  /*03d0*/  @!P0 LDG.E R20, desc[UR8][R10.64+0x8] ;  /* 0x000008080a148981 */ /* 0x000ee2000c1e1900 */
[----:B----4-:R-:W-:-:S03]  /*03e0*/  @P1 LOP3.LUT R7, R7, R26, RZ, 0x3c, !PT ;  /* 0x0000001a07071212 */ /* 0x010fc600078e3cff */
[----:B------:R-:W4:Y:S01]  /*03f0*/  @P4 LDG.E R26, desc[UR8][R10.64+0x60] ;  /* 0x000060080a1a4981 */ /* 0x000f22000c1e1900 */
[----:B------:R-:W-:Y:S02]  /*0400*/  @P2 LOP3.LUT R7, R7, R30, RZ, 0x3c, !PT ;  /* 0x0000001e07072212 */ /* 0x000fe400078e3cff */
[----:B------:R-:W-:Y:S02]  /*0410*/  @!P0 LOP3.LUT R8, R8, R25, RZ, 0x3c, !PT ;  /* 0x0000001908088212 */ /* 0x000fe400078e3cff */
[----:B------:R-:W4:Y:S01]  /*0420*/  @!P0 LDG.E R25, desc[UR8][R10.64+0xc] ;  /* 0x00000c080a198981 */ /* 0x000f22000c1e1900 */
[----:B--2---:R-:W-:-:S03]  /*0430*/  @P3 LOP3.LUT R7, R7, R24, RZ, 0x3c, !PT ;  /* 0x0000001807073212 */ /* 0x004fc600078e3cff */
[----:B------:R-:W2:Y:S01]  /*0440*/  @P5 LDG.E R24, desc[UR8][R10.64+0x74] ;  /* 0x000074080a185981 */ /* 0x000ea2000c1e1900 */
[----:B---3--:R-:W-:-:S03]  /*0450*/  @!P0 LOP3.LUT R9, R9, R20, RZ, 0x3c, !PT ;  /* 0x0000001409098212 */ /* 0x008fc600078e3cff */
[----:B------:R-:W3:Y:S01]  /*0460*/  @P1 LDG.E R20, desc[UR8][R10.64+0x14] ;  /* 0x000014080a141981 */ /* 0x000ee2000c1e1900 */
[----:B----4-:R-:W-:-:S03]  /*0470*/  @P4 LOP3.LUT R7, R7, R26, RZ, 0x3c, !PT ;  /* 0x0000001a07074212 */ /* 0x010fc600078e3cff */
[----:B------:R-:W4:Y:S01]  /*0480*/  @P6 LDG.E R26, desc[UR8][R10.64+0x88] ;  /* 0x000088080a1a6981 */ /* 0x000f22000c1e1900 */
[----:B------:R-:W-:-:S03]  /*0490*/  @!P0 LOP3.LUT R6, R6, R25, RZ, 0x3c, !PT ;  /* 0x0000001906068212 */ /* 0x000fc600078e3cff */
[----:B------:R-:W4:Y:S01]  /*04a0*/  @P1 LDG.E R25, desc[UR8][R10.64+0x18] ;  /* 0x000018080a191981 */ /* 0x000f22000c1e1900 */
[----:B--2---:R-:W-:-:S03]  /*04b0*/  @P5 LOP3.LUT R7, R7, R24, RZ, 0x3c, !PT ;  /* 0x0000001807075212 */ /* 0x004fc600078e3cff */
[----:B------:R-:W2:Y:S01]  /*04c0*/  @P2 LDG.E R24, desc[UR8][R10.64+0x28] ;  /* 0x000028080a182981 */ /* 0x000ea2000c1e1900 */
[----:B---3--:R-:W-:-:S03]  /*04d0*/  @P1 LOP3.LUT R17, R17, R20, RZ, 0x3c, !PT ;  /* 0x0000001411111212 */ /* 0x008fc600078e3cff */
[----:B------:R-:W3:Y:S01]  /*04e0*/  @P1 LDG.E R20, desc[UR8][R10.64+0x1c] ;  /* 0x00001c080a141981 */ /* 0x000ee2000c1e1900 */
[----:B------:R-:W-:-:S03]  /*04f0*/  @P1 LOP3.LUT R6, R6, R27, RZ, 0x3c, !PT ;  /* 0x0000001b06061212 */ /* 0x000fc600078e3cff */
[----:B------:R-:W3:Y:S01]  /*0500*/  @P2 LDG.E R27, desc[UR8][R10.64+0x34] ;  /* 0x000034080a1b2981 */ /* 0x000ee2000c1e1900 */
[----:B----4-:R-:W-:-:S03]  /*0510*/  @P1 LOP3.LUT R8, R8, R25, RZ, 0x3c, !PT ;  /* 0x0000001908081212 */ /* 0x010fc600078e3cff */
        /* <DEDUP_REMOVED lines=29> */
[----:B------:R-:W-:Y:S02]  /*06f0*/  LOP3.LUT P0, RZ, R28, 0x80, RZ, 0xc0, !PT ;  /* 0x000000801cff7812 */ /* 0x000fe4000780c0ff */
[----:B------:R-:W-:Y:S02]  /*0700*/  @P5 LOP3.LUT R6, R6, R27, RZ, 0x3c, !PT ;  /* 0x0000001b06065212 */ /* 0x000fe400078e3cff */
[----:B------:R-:W3:Y:S01]  /*0710*/  @P6 LDG.E R27, desc[UR8][R10.64+0x84] ;  /* 0x000084080a1b6981 */ /* 0x000ee2000c1e1900 */
[----:B----4-:R-:W-:-:S03]  /*0720*/  @P5 LOP3.LUT R8, R8, R25, RZ, 0x3c, !PT ;  /* 0x0000001908085212 */ /* 0x010fc600078e3cff */
[----:B------:R-:W4:Y:S01]  /*0730*/  @P6 LDG.E R25, desc[UR8][R10.64+0x7c] ;  /* 0x00007c080a196981 */ /* 0x000f22000c1e1900 */
[----:B--2---:R-:W-:-:S04]  /*0740*/  @P6 LOP3.LUT R17, R17, R24, RZ, 0x3c, !PT ;  /* 0x0000001811116212 */ /* 0x004fc800078e3cff */
        /* <DEDUP_REMOVED lines=11> */
[----:B------:R-:W-:Y:S02]  /*0800*/  @P6 LOP3.LUT R7, R7, R26, RZ, 0x3c, !PT ;  /* 0x0000001a07076212 */ /* 0x000fe400078e3cff */
[----:B------:R-:W-:Y:S02]  /*0810*/  @P0 LOP3.LUT R6, R6, R27, RZ, 0x3c, !PT ;  /* 0x0000001b06060212 */ /* 0x000fe400078e3cff */
[----:B----4-:R-:W-:Y:S02]  /*0820*/  @P0 LOP3.LUT R8, R8, R25, RZ, 0x3c, !PT ;  /* 0x0000001908080212 */ /* 0x010fe400078e3cff */
[----:B--2---:R-:W-:Y:S02]  /*0830*/  @P0 LOP3.LUT R7, R7, R24, RZ, 0x3c, !PT ;  /* 0x0000001807070212 */ /* 0x004fe400078e3cff */
[----:B---3--:R-:W-:Y:S02]  /*0840*/  @P0 LOP3.LUT R9, R9, R20, RZ, 0x3c, !PT ;  /* 0x0000001409090212 */ /* 0x008fe400078e3cff */
[----:B------:R-:W-:-:S13]  /*0850*/  R2P PR, R28.B1, 0x7f ;  /* 0x0000007f1c007804 */ /* 0x000fda0000001000 */
[----:B------:R-:W2:Y:S04]  /*0860*/  @P0 LDG.E R25, desc[UR8][R10.64+0xa4] ;  /* 0x0000a4080a190981 */ /* 0x000ea8000c1e1900 */
[----:B------:R-:W3:Y:S04]  /*0870*/  @P0 LDG.E R20, desc[UR8][R10.64+0xa0] ;  /* 0x0000a0080a140981 */ /* 0x000ee8000c1e1900 */
[----:B------:R-:W4:Y:S04]  /*0880*/  @P0 LDG.E R24, desc[UR8][R10.64+0xa8] ;  /* 0x0000a8080a180981 */ /* 0x000f28000c1e1900 */
[----:B------:R-:W4:Y:S04]  /*0890*/  @P1 LDG.E R27, desc[UR8][R10.64+0xb8] ;  /* 0x0000b8080a1b1981 */ /* 0x000f28000c1e1900 */
[----:B------:R-:W4:Y:S01]  /*08a0*/  @P2 LDG.E R26, desc[UR8][R10.64+0xc8] ;  /* 0x0000c8080a1a2981 */ /* 0x000f22000c1e1900 */
[----:B--2---:R-:W-:-:S03]  /*08b0*/  @P0 LOP3.LUT R8, R8, R25, RZ, 0x3c, !PT ;  /* 0x0000001908080212 */ /* 0x004fc600078e3cff */
[----:B------:R-:W2:Y:S01]  /*08c0*/  @P0 LDG.E R25, desc[UR8][R10.64+0xac] ;  /* 0x0000ac080a190981 */ /* 0x000ea2000c1e1900 */
[----:B---3--:R-:W-:-:S03]  /*08d0*/  @P0 LOP3.LUT R17, R17, R20, RZ, 0x3c, !PT ;  /* 0x0000001411110212 */ /* 0x008fc600078e3cff */
[----:B------:R-:W3:Y:S01]  /*08e0*/  @P0 LDG.E R20, desc[UR8][R10.64+0xb0] ;  /* 0x0000b0080a140981 */ /* 0x000ee2000c1e1900 */
[----:B----4-:R-:W-:-:S03]  /*08f0*/  @P0 LOP3.LUT R9, R9, R24, RZ, 0x3c, !PT ;  /* 0x0000001809090212 */ /* 0x010fc600078e3cff */
        /* <DEDUP_REMOVED lines=13> */
[----:B------:R-:W-:Y:S02]  /*09d0*/  @P1 LOP3.LUT R8, R8, R27, RZ, 0x3c, !PT ;  /* 0x0000001b08081212 */ /* 0x000fe400078e3cff */
[----:B------:R-:W-:Y:S01]  /*09e0*/  @P2 LOP3.LUT R17, R17, R26, RZ, 0x3c, !PT ;  /* 0x0000001a11112212 */ /* 0x000fe200078e3cff */
        /* <DEDUP_REMOVED lines=30> */
[----:B------:R-:W-:-:S03]  /*0bd0*/  @P4 LOP3.LUT R8, R8, R27, RZ, 0x3c, !PT ;  /* 0x0000001b08084212 */ /* 0x000fc600078e3cff */
[----:B------:R-:W4:Y:S01]  /*0be0*/  @P5 LDG.E R27, desc[UR8][R10.64+0x108] ;  /* 0x000108080a1b5981 */ /* 0x000f22000c1e1900 */
[----:B--2---:R-:W-:-:S03]  /*0bf0*/  @P5 LOP3.LUT R6, R6, R25, RZ, 0x3c, !PT ;  /* 0x0000001906065212 */ /* 0x004fc600078e3cff */
[----:B------:R-:W2:Y:S01]  /*0c00*/  @P6 LDG.E R25, desc[UR8][R10.64+0x11c] ;  /* 0x00011c080a196981 */ /* 0x000ea2000c1e1900 */
[----:B---3--:R-:W-:-:S03]  /*0c10*/  @P5 LOP3.LUT R9, R9, R20, RZ, 0x3c, !PT ;  /* 0x0000001409095212 */ /* 0x008fc600078e3cff */
[----:B------:R-:W3:Y:S01]  /*0c20*/  @P6 LDG.E R20, desc[UR8][R10.64+0x120] ;  /* 0x000120080a146981 */ /* 0x000ee2000c1e1900 */
[----:B----4-:R-:W-:-:S03]  /*0c30*/  @P5 LOP3.LUT R7, R7, R24, RZ, 0x3c, !PT ;  /* 0x0000001807075212 */ /* 0x010fc600078e3cff */
[----:B------:R-:W4:Y:S01]  /*0c40*/  @P6 LDG.E R24, desc[UR8][R10.64+0x128] ;  /* 0x000128080a186981 */ /* 0x000f22000c1e1900 */
[----:B------:R-:W-:Y:S02]  /*0c50*/  LOP3.LUT P0, RZ, R28, 0x8000, RZ, 0xc0, !PT ;  /* 0x000080001cff7812 */ /* 0x000fe4000780c0ff */
[----:B------:R-:W-:Y:S02]  /*0c60*/  @P5 LOP3.LUT R8, R8, R27, RZ, 0x3c, !PT ;  /* 0x0000001b08085212 */ /* 0x000fe400078e3cff */
[----:B------:R-:W-:-:S09]  /*0c70*/  @P6 LOP3.LUT R17, R17, R26, RZ, 0x3c, !PT ;  /* 0x0000001a11116212 */ /* 0x000fd200078e3cff */
        /* <DEDUP_REMOVED lines=9> */
[----:B------:R-:W-:-:S05]  /*0d10*/  VIADD R23, R23, 0x10 ;  /* 0x0000001017177836 */ /* 0x000fca0000000000 */
[----:B------:R-:W-:Y:S02]  /*0d20*/  ISETP.NE.AND P1, PT, R23, 0x20, PT ;  /* 0x000000201700780c */ /* 0x000fe40003f25270 */
[----:B------:R-:W-:Y:S02]  /*0d30*/  @P0 LOP3.LUT R17, R17, R26, RZ, 0x3c, !PT ;  /* 0x0000001a11110212 */ /* 0x000fe400078e3cff */
[----:B------:R-:W-:Y:S02]  /*0d40*/  @P0 LOP3.LUT R8, R8, R27, RZ, 0x3c, !PT ;  /* 0x0000001b08080212 */ /* 0x000fe400078e3cff */
[----:B--2---:R-:W-:Y:S02]  /*0d50*/  @P6 LOP3.LUT R6, R6, R25, RZ, 0x3c, !PT ;  /* 0x0000001906066212 */ /* 0x004fe400078e3cff */
[----:B---3--:R-:W-:Y:S02]  /*0d60*/  @P0 LOP3.LUT R9, R9, R20, RZ, 0x3c, !PT ;  /* 0x0000001409090212 */ /* 0x008fe400078e3cff */
[----:B------:R-:W-:-:S02]  /*0d70*/  @P0 LOP3.LUT R6, R6, R29, RZ, 0x3c, !PT ;  /* 0x0000001d06060212 */ /* 0x000fc400078e3cff */
[----:B----4-:R-:W-:Y:S01]  /*0d80*/  @P0 LOP3.LUT R7, R7, R24, RZ, 0x3c, !PT ;  /* 0x0000001807070212 */ /* 0x010fe200078e3cff */
[----:B------:R-:W-:Y:S06]  /*0d90*/  @P1 BRA `(.L_x_4) ;  /* 0xfffffff4004c1947 */ /* 0x000fec000383ffff */
[----:B------:R-:W-:-:S05]  /*0da0*/  VIADD R19, R19, 0x1 ;  /* 0x0000000113137836 */ /* 0x000fca0000000000 */
[----:B------:R-:W-:-:S13]  /*0db0*/  ISETP.NE.AND P0, PT, R19, 0x5, PT ;  /* 0x000000051300780c */ /* 0x000fda0003f05270 */
[----:B------:R-:W-:Y:S05]  /*0dc0*/  @P0 BRA `(.L_x_5) ;  /* 0xfffffff400300947 */ /* 0x000fea000383ffff */
[----:B------:R1:W-:Y:S01]  /*0dd0*/  STG.E.64 desc[UR8][R4.64+0x8], R8 ;  /* 0x0000080804007986 */ /* 0x0003e2000c101b08 */
[----:B------:R-:W-:-:S03]  /*0de0*/  IADD3 R15, PT, PT, R15, 0x1, RZ ;  /* 0x000000010f0f7810 */ /* 0x000fc60007ffe0ff */
[----:B------:R1:W-:Y:S01]  /*0df0*/  STG.E.64 desc[UR8][R4.64+0x10], R6 ;  /* 0x0000100604007986 */ /* 0x0003e2000c101b08 */
[----:B------:R-:W-:-:S03]  /*0e00*/  ISETP.GE.U32.AND P0, PT, R15, R14, PT ;  /* 0x0000000e0f00720c */ /* 0x000fc60003f06070 */
[----:B------:R1:W-:Y:S10]  /*0e10*/  STG.E desc[UR8][R4.64+0x4], R17 ;  /* 0x0000041104007986 */ /* 0x0003f4000c101908 */
[----:B------:R-:W-:Y:S05]  /*0e20*/  @!P0 BRA `(.L_x_6) ;  /* 0xfffffff400088947 */ /* 0x000fea000383ffff */
.L_x_3:
[----:B------:R-:W-:Y:S05]  /*0e30*/  BSYNC.RECONVERGENT B1 ;  /* 0x0000000000017941 */ /* 0x000fea0003800200 */
.L_x_2:
[----:B------:R-:W-:Y:S01]  /*0e40*/  ISETP.GT.U32.AND P0, PT, R12, 0x3, PT ;  /* 0x000000030c00780c */ /* 0x000fe20003f04070 */
[----:B------:R-:W-:Y:S01]  /*0e50*/  VIADD R0, R0, 0x1 ;  /* 0x0000000100007836 */ /* 0x000fe20000000000 */
[--C-:B------:R-:W-:Y:S02]  /*0e60*/  SHF.R.U64 R12, R12, 0x2, R13.reuse ;  /* 0x000000020c0c7819 */ /* 0x100fe4000000120d */
[----:B------:R-:W-:Y:S02]  /*0e70*/  ISETP.GT.U32.AND.EX P0, PT, R13, RZ, PT, P0 ;  /* 0x000000ff0d00720c */ /* 0x000fe40003f04100 */
[----:B------:R-:W-:-:S11]  /*0e80*/  SHF.R.U32.HI R13, RZ, 0x2, R13 ;  /* 0x00000002ff0d7819 */ /* 0x000fd6000001160d */
[----:B------:R-:W-:Y:S05]  /*0e90*/  @P0 BRA `(.L_x_7) ;  /* 0xfffffff000cc0947 */ /* 0x000fea000383ffff */
.L_x_1:
[----:B------:R-:W-:Y:S05]  /*0ea0*/  BSYNC.RECONVERGENT B0 ;  /* 0x0000000000007941 */ /* 0x000fea0003800200 */
.L_x_0:
[----:B------:R-:W2:Y:S01]  /*0eb0*/  LDCU UR5, c[0x0][0x398] ;  /* 0x00007300ff0577ac */ /* 0x000ea20008000800 */
[----:B------:R3:W-:Y:S01]  /*0ec0*/  STG.E.64 desc[UR8][R4.64+0x18], RZ ;  /* 0x000018ff04007986 */ /* 0x0007e2000c101b08 */
[----:B------:R-:W4:Y:S03]  /*0ed0*/  LDCU UR4, c[0x0][0x3bc] ;  /* 0x00007780ff0477ac */ /* 0x000f260008000800 */
[----:B------:R3:W-:Y:S04]  /*0ee0*/  STG.E desc[UR8][R4.64+0x20], RZ ;  /* 0x000020ff04007986 */ /* 0x0007e8000c101908 */
[----:B------:R3:W-:Y:S01]  /*0ef0*/  STG.E.64 desc[UR8][R4.64+0x28], RZ ;  /* 0x000028ff04007986 */ /* 0x0007e2000c101b08 */
[----:B--2---:R-:W-:-:S02]  /*0f00*/  UISETP.GE.AND UP0, UPT, UR5, 0x1, UPT ;  /* 0x000000010500788c */ /* 0x004fc4000bf06270 */
[----:B----4-:R-:W-:-:S06]  /*0f10*/  UIMAD UR4, UR5, UR4, UR5 ;  /* 0x00000004050472a4 */ /* 0x010fcc000f8e0205 */
[----:B------:R-:W-:Y:S01]  /*0f20*/  IMAD R20, R22, UR4, RZ ;  /* 0x0000000416147c24 */ /* 0x000fe2000f8e02ff */
[----:B---3--:R-:W-:Y:S06]  /*0f30*/  BRA.U !UP0, `(.L_x_8) ;  /* 0x0000000508b07547 */ /* 0x008fec000b800000 */
[----:B------:R-:W-:Y:S01]  /*0f40*/  UISETP.GE.U32.AND UP0, UPT, UR5, 0x10, UPT ;  /* 0x000000100500788c */ /* 0x000fe2000bf06070 */
[----:B------:R-:W-:Y:S01]  /*0f50*/  IMAD.MOV.U32 R3, RZ, RZ, RZ ;  /* 0x000000ffff037224 */ /* 0x000fe200078e00ff */
[----:B------:R-:W-:-:S04]  /*0f60*/  ULOP3.LUT UR6, UR5, 0xf, URZ, 0xc0, !UPT ;  /* 0x0000000f05067892 */ /* 0x000fc8000f8ec0ff */
[----:B------:R-:W-:-:S03]  /*0f70*/  UISETP.NE.AND UP1, UPT, UR6, URZ, UPT ;  /* 0x000000ff0600728c */ /* 0x000fc6000bf25270 */
[----:B------:R-:W-:Y:S08]  /*0f80*/  BRA.U !UP0, `(.L_x_9) ;  /* 0x0000000108ac7547 */ /* 0x000ff0000b800000 */
[----:B------:R-:W-:Y:S01]  /*0f90*/  ULOP3.LUT UR4, UR5, 0x7ffffff0, URZ, 0xc0, !UPT ;  /* 0x7ffffff005047892 */ /* 0x000fe2000f8ec0ff */
[----:B0-----:R-:W-:-:S05]  /*0fa0*/  MOV R11, RZ ;  /* 0x000000ff000b7202 */ /* 0x001fca0000000f00 */
[----:B------:R-:W-:-:S07]  /*0fb0*/  IMAD.U32 R3, RZ, RZ, UR4 ;  /* 0x00000004ff037e24 */ /* 0x000fce000f8e00ff */
.L_x_10:
[----:B-1----:R-:W0:Y:S08]  /*0fc0*/  LDC.64 R6, c[0x0][0x3a0] ;  /* 0x0000e800ff067b82 */ /* 0x002e300000000a00 */
[----:B----4-:R-:W1:Y:S01]  /*0fd0*/  LDC.64 R8, c[0x0][0x390] ;  /* 0x0000e400ff087b82 */ /* 0x010e620000000a00 */
[----:B0-----:R-:W-:-:S05]  /*0fe0*/  IMAD.WIDE.U32 R6, R11, 0x4, R6 ;  /* 0x000000040b067825 */ /* 0x001fca00078e0006 */
[----:B------:R-:W2:Y:S01]  /*0ff0*/  LDG.E R13, desc[UR8][R6.64] ;  /* 0x00000008060d7981 */ /* 0x000ea2000c1e1900 */
[----:B------:R-:W-:-:S04]  /*1000*/  IMAD.IADD R15, R20, 0x1, R11 ;  /* 0x00000001140f7824 */ /* 0x000fc800078e020b */
[----:B-1----:R-:W-:-:S05]  /*1010*/  IMAD.WIDE R8, R15, 0x4, R8 ;  /* 0x000000040f087825 */ /* 0x002fca00078e0208 */
[----:B--2---:R0:W-:Y:S04]  /*1020*/  STG.E desc[UR8][R8.64], R13 ;  /* 0x0000000d08007986 */ /* 0x0041e8000c101908 */
[----:B------:R-:W2:Y:S04]  /*1030*/  LDG.E R15, desc[UR8][R6.64+0x4] ;  /* 0x00000408060f7981 */ /* 0x000ea8000c1e1900 */
[----:B--2---:R1:W-:Y:S04]  /*1040*/  STG.E desc[UR8][R8.64+0x4], R15 ;  /* 0x0000040f08007986 */ /* 0x0043e8000c101908 */
[----:B------:R-:W2:Y:S04]  /*1050*/  LDG.E R17, desc[UR8][R6.64+0x8] ;  /* 0x0000080806117981 */ /* 0x000ea8000c1e1900 */
[----:B--2---:R2:W-:Y:S04]  /*1060*/  STG.E desc[UR8][R8.64+0x8], R17 ;  /* 0x0000081108007986 */ /* 0x0045e8000c101908 */
[----:B------:R-:W3:Y:S04]  /*1070*/  LDG.E R19, desc[UR8][R6.64+0xc] ;  /* 0x00000c0806137981 */ /* 0x000ee8000c1e1900 */
[----:B---3--:R3:W-:Y:S04]  /*1080*/  STG.E desc[UR8][R8.64+0xc], R19 ;  /* 0x00000c1308007986 */ /* 0x0087e8000c101908 */
[----:B------:R-:W4:Y:S04]  /*1090*/  LDG.E R23, desc[UR8][R6.64+0x10] ;  /* 0x0000100806177981 */ /* 0x000f28000c1e1900 */
[----:B----4-:R4:W-:Y:S04]  /*10a0*/  STG.E desc[UR8][R8.64+0x10], R23 ;  /* 0x0000101708007986 */ /* 0x0109e8000c101908 */
[----:B------:R-:W5:Y:S04]  /*10b0*/  LDG.E R25, desc[UR8][R6.64+0x14] ;  /* 0x0000140806197981 */ /* 0x000f68000c1e1900 */
[----:B-----5:R5:W-:Y:S04]  /*10c0*/  STG.E desc[UR8][R8.64+0x14], R25 ;  /* 0x0000141908007986 */ /* 0x020be8000c101908 */
[----:B0-----:R-:W2:Y:S04]  /*10d0*/  LDG.E R13, desc[UR8][R6.64+0x18] ;  /* 0x00001808060d7981 */ /* 0x001ea8000c1e1900 */
[----:B--2---:R0:W-:Y:S04]  /*10e0*/  STG.E desc[UR8][R8.64+0x18], R13 ;  /* 0x0000180d08007986 */ /* 0x0041e8000c101908 */
[----:B-1----:R-:W2:Y:S04]  /*10f0*/  LDG.E R15, desc[UR8][R6.64+0x1c] ;  /* 0x00001c08060f7981 */ /* 0x002ea8000c1e1900 */
[----:B--2---:R1:W-:Y:S04]  /*1100*/  STG.E desc[UR8][R8.64+0x1c], R15 ;  /* 0x00001c0f08007986 */ /* 0x0043e8000c101908 */
[----:B------:R-:W2:Y:S04]  /*1110*/  LDG.E R17, desc[UR8][R6.64+0x20] ;  /* 0x0000200806117981 */ /* 0x000ea8000c1e1900 */
[----:B--2---:R2:W-:Y:S04]  /*1120*/  STG.E desc[UR8][R8.64+0x20], R17 ;  /* 0x0000201108007986 */ /* 0x0045e8000c101908 */
[----:B---3--:R-:W3:Y:S04]  /*1130*/  LDG.E R19, desc[UR8][R6.64+0x24] ;  /* 0x0000240806137981 */ /* 0x008ee8000c1e1900 */
[----:B---3--:R3:W-:Y:S04]  /*1140*/  STG.E desc[UR8][R8.64+0x24], R19 ;  /* 0x0000241308007986 */ /* 0x0087e8000c101908 */
[----:B----4-:R-:W4:Y:S04]  /*1150*/  LDG.E R23, desc[UR8][R6.64+0x28] ;  /* 0x0000280806177981 */ /* 0x010f28000c1e1900 */
[----:B----4-:R4:W-:Y:S04]  /*1160*/  STG.E desc[UR8][R8.64+0x28], R23 ;  /* 0x0000281708007986 */ /* 0x0109e8000c101908 */
[----:B-----5:R-:W5:Y:S04]  /*1170*/  LDG.E R25, desc[UR8][R6.64+0x2c] ;  /* 0x00002c0806197981 */ /* 0x020f68000c1e1900 */
[----:B-----5:R4:W-:Y:S04]  /*1180*/  STG.E desc[UR8][R8.64+0x2c], R25 ;  /* 0x00002c1908007986 */ /* 0x0209e8000c101908 */
[----:B0-----:R-:W5:Y:S04]  /*1190*/  LDG.E R13, desc[UR8][R6.64+0x30] ;  /* 0x00003008060d7981 */ /* 0x001f68000c1e1900 */
[----:B-----5:R4:W-:Y:S04]  /*11a0*/  STG.E desc[UR8][R8.64+0x30], R13 ;  /* 0x0000300d08007986 */ /* 0x0209e8000c101908 */
[----:B-1----:R-:W5:Y:S04]  /*11b0*/  LDG.E R15, desc[UR8][R6.64+0x34] ;  /* 0x00003408060f7981 */ /* 0x002f68000c1e1900 */
[----:B-----5:R4:W-:Y:S04]  /*11c0*/  STG.E desc[UR8][R8.64+0x34], R15 ;  /* 0x0000340f08007986 */ /* 0x0209e8000c101908 */
[----:B--2---:R-:W2:Y:S04]  /*11d0*/  LDG.E R17, desc[UR8][R6.64+0x38] ;  /* 0x0000380806117981 */ /* 0x004ea8000c1e1900 */
[----:B--2---:R4:W-:Y:S04]  /*11e0*/  STG.E desc[UR8][R8.64+0x38], R17 ;  /* 0x0000381108007986 */ /* 0x0049e8000c101908 */
[----:B---3--:R-:W2:Y:S01]  /*11f0*/  LDG.E R19, desc[UR8][R6.64+0x3c] ;  /* 0x00003c0806137981 */ /* 0x008ea2000c1e1900 */
[----:B------:R-:W-:-:S04]  /*1200*/  IADD3 R11, PT, PT, R11, 0x10, RZ ;  /* 0x000000100b0b7810 */ /* 0x000fc80007ffe0ff */
[----:B------:R-:W-:Y:S01]  /*1210*/  ISETP.NE.AND P0, PT, R11, R3, PT ;  /* 0x000000030b00720c */ /* 0x000fe20003f05270 */
[----:B--2---:R4:W-:-:S12]  /*1220*/  STG.E desc[UR8][R8.64+0x3c], R19 ;  /* 0x00003c1308007986 */ /* 0x0049d8000c101908 */
[----:B------:R-:W-:Y:S05]  /*1230*/  @P0 BRA `(.L_x_10) ;  /* 0xfffffffc00600947 */ /* 0x000fea000383ffff */
.L_x_9:
[----:B------:R-:W-:Y:S05]  /*1240*/  BRA.U !UP1, `(.L_x_8) ;  /* 0x0000000109ec7547 */ /* 0x000fea000b800000 */
[----:B------:R-:W2:Y:S01]  /*1250*/  LDCU UR5, c[0x0][0x398] ;  /* 0x00007300ff0577ac */ /* 0x000ea20008000800 */
[----:B------:R-:W-:Y:S02]  /*1260*/  UISETP.GE.U32.AND UP0, UPT, UR6, 0x8, UPT ;  /* 0x000000080600788c */ /* 0x000fe4000bf06070 */
[----:B--2---:R-:W-:-:S04]  /*1270*/  ULOP3.LUT UR4, UR5, 0x7, URZ, 0xc0, !UPT ;  /* 0x0000000705047892 */ /* 0x004fc8000f8ec0ff */
[----:B------:R-:W-:-:S03]  /*1280*/  UISETP.NE.AND UP1, UPT, UR4, URZ, UPT ;  /* 0x000000ff0400728c */ /* 0x000fc6000bf25270 */
[----:B------:R-:W-:Y:S08]  /*1290*/  BRA.U !UP0, `(.L_x_11) ;  /* 0x0000000108587547 */ /* 0x000ff0000b800000 */
[----:B01----:R-:W0:Y:S08]  /*12a0*/  LDC.64 R6, c[0x0][0x3a0] ;  /* 0x0000e800ff067b82 */ /* 0x003e300000000a00 */
        /* <DEDUP_REMOVED lines=12> */
[----:B------:R-:W3:Y:S04]  /*1370*/  LDG.E R19, desc[UR8][R6.64+0x10] ;  /* 0x0000100806137981 */ /* 0x000ee8000c1e1900 */
[----:B---3--:R2:W-:Y:S04]  /*1380*/  STG.E desc[UR8][R8.64+0x10], R19 ;  /* 0x0000101308007986 */ /* 0x0085e8000c101908 */
[----:B------:R-:W3:Y:S04]  /*1390*/  LDG.E R23, desc[UR8][R6.64+0x14] ;  /* 0x0000140806177981 */ /* 0x000ee8000c1e1900 */
[----:B---3--:R2:W-:Y:S04]  /*13a0*/  STG.E desc[UR8][R8.64+0x14], R23 ;  /* 0x0000141708007986 */ /* 0x0085e8000c101908 */
[----:B0-----:R-:W3:Y:S04]  /*13b0*/  LDG.E R11, desc[UR8][R6.64+0x18] ;  /* 0x00001808060b7981 */ /* 0x001ee8000c1e1900 */
[----:B---3--:R2:W-:Y:S04]  /*13c0*/  STG.E desc[UR8][R8.64+0x18], R11 ;  /* 0x0000180b08007986 */ /* 0x0085e8000c101908 */
[----:B-1----:R-:W3:Y:S01]  /*13d0*/  LDG.E R13, desc[UR8][R6.64+0x1c] ;  /* 0x00001c08060d7981 */ /* 0x002ee2000c1e1900 */
[----:B------:R-:W-:-:S03]  /*13e0*/  VIADD R3, R3, 0x8 ;  /* 0x0000000803037836 */ /* 0x000fc60000000000 */
[----:B---3--:R2:W-:Y:S04]  /*13f0*/  STG.E desc[UR8][R8.64+0x1c], R13 ;  /* 0x00001c0d08007986 */ /* 0x0085e8000c101908 */
.L_x_11:
[----:B------:R-:W-:Y:S05]  /*1400*/  BRA.U !UP1, `(.L_x_8) ;  /* 0x00000001097c7547 */ /* 0x000fea000b800000 */
[----:B------:R-:W-:Y:S02]  /*1410*/  UISETP.GE.U32.AND UP0, UPT, UR4, 0x4, UPT ;  /* 0x000000040400788c */ /* 0x000fe4000bf06070 */
[----:B------:R-:W-:-:S04]  /*1420*/  ULOP3.LUT UR5, UR5, 0x3, URZ, 0xc0, !UPT ;  /* 0x0000000305057892 */ /* 0x000fc8000f8ec0ff */
[----:B------:R-:W-:-:S03]  /*1430*/  UISETP.NE.AND UP1, UPT, UR5, URZ, UPT ;  /* 0x000000ff0500728c */ /* 0x000fc6000bf25270 */
[----:B------:R-:W-:Y:S08]  /*1440*/  BRA.U !UP0, `(.L_x_12) ;  /* 0x0000000108387547 */ /* 0x000ff0000b800000 */
[----:B01----:R-:W0:Y:S08]  /*1450*/  LDC.64 R6, c[0x0][0x3a0] ;  /* 0x0000e800ff067b82 */ /* 0x003e300000000a00 */
[----:B--2-4-:R-:W1:Y:S01]  /*1460*/  LDC.64 R8, c[0x0][0x390] ;  /* 0x0000e400ff087b82 */ /* 0x014e620000000a00 */
[----:B0-----:R-:W-:-:S05]  /*1470*/  IMAD.WIDE.U32 R6, R3, 0x4, R6 ;  /* 0x0000000403067825 */ /* 0x001fca00078e0006 */
[----:B------:R-:W2:Y:S01]  /*1480*/  LDG.E R11, desc[UR8][R6.64] ;  /* 0x00000008060b7981 */ /* 0x000ea2000c1e1900 */
[----:B------:R-:W-:-:S05]  /*1490*/  IADD3 R13, PT, PT, R20, R3, RZ ;  /* 0x00000003140d7210 */ /* 0x000fca0007ffe0ff */
[----:B-1----:R-:W-:-:S05]  /*14a0*/  IMAD.WIDE R8, R13, 0x4, R8 ;  /* 0x000000040d087825 */ /* 0x002fca00078e0208 */
[----:B--2---:R3:W-:Y:S04]  /*14b0*/  STG.E desc[UR8][R8.64], R11 ;  /* 0x0000000b08007986 */ /* 0x0047e8000c101908 */
[----:B------:R-:W2:Y:S04]  /*14c0*/  LDG.E R13, desc[UR8][R6.64+0x4] ;  /* 0x00000408060d7981 */ /* 0x000ea8000c1e1900 */
[----:B--2---:R3:W-:Y:S04]  /*14d0*/  STG.E desc[UR8][R8.64+0x4], R13 ;  /* 0x0000040d08007986 */ /* 0x0047e8000c101908 */
[----:B------:R-:W2:Y:S04]  /*14e0*/  LDG.E R15, desc[UR8][R6.64+0x8] ;  /* 0x00000808060f7981 */ /* 0x000ea8000c1e1900 */
[----:B--2---:R3:W-:Y:S04]  /*14f0*/  STG.E desc[UR8][R8.64+0x8], R15 ;  /* 0x0000080f08007986 */ /* 0x0047e8000c101908 */
[----:B------:R-:W2:Y:S01]  /*1500*/  LDG.E R17, desc[UR8][R6.64+0xc] ;  /* 0x00000c0806117981 */ /* 0x000ea2000c1e1900 */
[----:B------:R-:W-:-:S03]  /*1510*/  VIADD R3, R3, 0x4 ;  /* 0x0000000403037836 */ /* 0x000fc60000000000 */
[----:B--2---:R3:W-:Y:S04]  /*1520*/  STG.E desc[UR8][R8.64+0xc], R17 ;  /* 0x00000c1108007986 */ /* 0x0047e8000c101908 */
.L_x_12:
[----:B------:R-:W-:Y:S05]  /*1530*/  BRA.U !UP1, `(.L_x_8) ;  /* 0x0000000109307547 */ /* 0x000fea000b800000 */
[----:B--234-:R-:W2:Y:S01]  /*1540*/  LDC.64 R12, c[0x0][0x390] ;  /* 0x0000e400ff0c7b82 */ /* 0x01cea20000000a00 */
[----:B------:R-:W-:-:S07]  /*1550*/  UMOV UR4, URZ ;  /* 0x000000ff00047c82 */ /* 0x000fce0008000000 */
[----:B0-----:R-:W0:Y:S02]  /*1560*/  LDC.64 R10, c[0x0][0x3a0] ;  /* 0x0000e800ff0a7b82 */ /* 0x001e240000000a00 */
.L_x_13:
[----:B01----:R-:W-:-:S06]  /*1570*/  IMAD.WIDE.U32 R6, R3, 0x4, R10 ;  /* 0x0000000403067825 */ /* 0x003fcc00078e000a */
[----:B------:R-:W3:Y:S01]  /*1580*/  LDG.E R7, desc[UR8][R6.64] ;  /* 0x0000000806077981 */ /* 0x000ee2000c1e1900 */
[----:B------:R-:W-:Y:S01]  /*1590*/  IMAD.IADD R9, R20, 0x1, R3 ;  /* 0x0000000114097824 */ /* 0x000fe200078e0203 */
[----:B------:R-:W-:Y:S01]  /*15a0*/  UIADD3 UR4, UPT, UPT, UR4, 0x1, URZ ;  /* 0x0000000104047890 */ /* 0x000fe2000fffe0ff */
[----:B------:R-:W-:Y:S02]  /*15b0*/  IADD3 R3, PT, PT, R3, 0x1, RZ ;  /* 0x0000000103037810 */ /* 0x000fe40007ffe0ff */
[----:B--2---:R-:W-:Y:S01]  /*15c0*/  IMAD.WIDE R8, R9, 0x4, R12 ;  /* 0x0000000409087825 */ /* 0x004fe200078e020c */
[----:B------:R-:W-:-:S04]  /*15d0*/  UISETP.NE.AND UP0, UPT, UR4, UR5, UPT ;  /* 0x000000050400728c */ /* 0x000fc8000bf05270 */
[----:B---3--:R0:W-:Y:S05]  /*15e0*/  STG.E desc[UR8][R8.64], R7 ;  /* 0x0000000708007986 */ /* 0x0081ea000c101908 */
[----:B------:R-:W-:Y:S05]  /*15f0*/  BRA.U UP0, `(.L_x_13) ;  /* 0xfffffffd00dc7547 */ /* 0x000fea000b83ffff */
.L_x_8:
[----:B------:R-:W5:Y:S02]  /*1600*/  LDCU UR4, c[0x0][0x3bc] ;  /* 0x00007780ff0477ac */ /* 0x000f640008000800 */
[----:B-----5:R-:W-:-:S09]  /*1610*/  UISETP.GE.AND UP0, UPT, UR4, 0x1, UPT ;  /* 0x000000010400788c */ /* 0x020fd2000bf06270 */
[----:B------:R-:W-:Y:S05]  /*1620*/  BRA.U !UP0, `(.L_x_14) ;  /* 0x0000001508c87547 */ /* 0x000fea000b800000 */
[----:B01----:R-:W-:Y:S01]  /*1630*/  I2FP.F32.U32 R6, UR4 ;  /* 0x0000000400067c45 */ /* 0x003fe20008201000 */
[----:B------:R-:W0:Y:S03]  /*1640*/  LDCU UR4, c[0x0][0x3b8] ;  /* 0x00007700ff0477ac */ /* 0x000e260008000800 */
[----:B------:R-:W1:Y:S01]  /*1650*/  MUFU.RCP R3, R6 ;  /* 0x0000000600037308 */ /* 0x000e620000001000 */
[----:B------:R-:W5:Y:S01]  /*1660*/  LDCU UR5, c[0x0][0x398] ;  /* 0x00007300ff0577ac */ /* 0x000f620008000800 */
[----:B0-----:R-:W-:Y:S02]  /*1670*/  IMAD.U32 R7, RZ, RZ, UR4 ;  /* 0x00000004ff077e24 */ /* 0x001fe4000f8e00ff */
[----:B-1----:R-:W-:-:S04]  /*1680*/  FFMA R0, -R6, R3, 1 ;  /* 0x3f80000006007423 */ /* 0x002fc80000000103 */
[----:B------:R-:W0:Y:S01]  /*1690*/  FCHK P0, R7, R6 ;  /* 0x0000000607007302 */ /* 0x000e220000000000 */
[----:B-----5:R-:W-:Y:S01]  /*16a0*/  UISETP.GE.AND UP0, UPT, UR5, 0x1, UPT ;  /* 0x000000010500788c */ /* 0x020fe2000bf06270 */
[----:B------:R-:W-:-:S04]  /*16b0*/  FFMA R0, R3, R0, R3 ;  /* 0x0000000003007223 */ /* 0x000fc80000000003 */
[----:B--2-4-:R-:W-:-:S04]  /*16c0*/  FFMA R23, R0, UR4, RZ ;  /* 0x0000000400177c23 */ /* 0x014fc800080000ff */
[----:B------:R-:W-:-:S04]  /*16d0*/  FFMA R2, -R6, R23, UR4 ;  /* 0x0000000406027e23 */ /* 0x000fc80008000117 */
[----:B------:R-:W-:Y:S01]  /*16e0*/  FFMA R23, R0, R2, R23 ;  /* 0x0000000200177223 */ /* 0x000fe20000000017 */
[----:B0-----:R-:W-:Y:S06]  /*16f0*/  @!P0 BRA `(.L_x_15) ;  /* 0x00000000000c8947 */ /* 0x001fec0003800000 */
[----:B------:R-:W-:-:S07]  /*1700*/  MOV R2, 0x1720 ;  /* 0x0000172000027802 */ /* 0x000fce0000000f00 */
[----:B---3--:R-:W-:Y:S05]  /*1710*/  CALL.REL.NOINC `($__internal_1_$__cuda_sm3x_div_rn_noftz_f32_slowpath) ;  /* 0x0000002000a07944 */ /* 0x008fea0003c00000 */
[----:B------:R-:W-:-:S07]  /*1720*/  IMAD.MOV.U32 R23, RZ, RZ, R6 ;  /* 0x000000ffff177224 */ /* 0x000fce00078e0006 */
.L_x_15:
[----:B------:R-:W-:Y:S05]  /*1730*/  BRA.U !UP0, `(.L_x_14) ;  /* 0x0000001508847547 */ /* 0x000fea000b800000 */
[----:B------:R-:W-:Y:S01]  /*1740*/  IADD3 R2, PT, PT, R23, -0xd000000, RZ ;  /* 0xf300000017027810 */ /* 0x000fe20007ffe0ff */
[----:B------:R0:W1:Y:S03]  /*1750*/  MUFU.RSQ R0, R23 ;  /* 0x0000001700007308 */ /* 0x0000660000001400 */
[----:B------:R-:W-:-:S13]  /*1760*/  ISETP.GT.U32.AND P0, PT, R2, 0x727fffff, PT ;  /* 0x727fffff0200780c */ /* 0x000fda0003f04070 */
[----:B0-----:R-:W-:Y:S05]  /*1770*/  @!P0 BRA `(.L_x_16) ;  /* 0x00000000001c8947 */ /* 0x001fea0003800000 */
[----:B------:R-:W-:Y:S01]  /*1780*/  BSSY.RECONVERGENT B0, `(.L_x_17) ;  /* 0x0000004000007945 */ /* 0x000fe20003800200 */
[----:B-1----:R-:W-:Y:S01]  /*1790*/  IMAD.MOV.U32 R0, RZ, RZ, R23 ;  /* 0x000000ffff007224 */ /* 0x002fe200078e0017 */
[----:B------:R-:W-:-:S07]  /*17a0*/  MOV R24, 0x17c0 ;  /* 0x000017c000187802 */ /* 0x000fce0000000f00 */
[----:B---3--:R-:W-:Y:S05]  /*17b0*/  CALL.REL.NOINC `($__internal_0_$__cuda_sm20_sqrt_rn_f32_slowpath) ;  /* 0x0000002000207944 */ /* 0x008fea0003c00000 */
[----:B------:R-:W-:Y:S05]  /*17c0*/  BSYNC.RECONVERGENT B0 ;  /* 0x0000000000007941 */ /* 0x000fea0003800200 */
.L_x_17:
[----:B------:R-:W-:Y:S01]  /*17d0*/  IMAD.MOV.U32 R26, RZ, RZ, R0 ;  /* 0x000000ffff1a7224 */ /* 0x000fe200078e0000 */
[----:B------:R-:W-:Y:S06]  /*17e0*/  BRA `(.L_x_18) ;  /* 0x0000000000107947 */ /* 0x000fec0003800000 */
.L_x_16:
[C---:B-1----:R-:W-:Y:S01]  /*17f0*/  FMUL.FTZ R26, R0.reuse, R23 ;  /* 0x00000017001a7220 */ /* 0x042fe20000410000 */
[----:B------:R-:W-:-:S03]  /*1800*/  FMUL.FTZ R0, R0, 0.5 ;  /* 0x3f00000000007820 */ /* 0x000fc60000410000 */
[----:B------:R-:W-:-:S04]  /*1810*/  FFMA R3, -R26, R26, R23 ;  /* 0x0000001a1a037223 */ /* 0x000fc80000000117 */
[----:B------:R-:W-:-:S07]  /*1820*/  FFMA R26, R3, R0, R26 ;  /* 0x00000000031a7223 */ /* 0x000fce000000001a */
.L_x_18:
[----:B------:R-:W-:-:S05]  /*1830*/  UMOV UR5, 0x1 ;  /* 0x0000000100057882 */ /* 0x000fca0000000000 */
.L_x_40:
[----:B------:R-:W-:Y:S01]  /*1840*/  HFMA2 R27, -RZ, RZ, 0, 0 ;  /* 0x00000000ff1b7431 */ /* 0x000fe200000001ff */
[----:B0-----:R-:W-:-:S12]  /*1850*/  UIADD3 UR7, UPT, UPT, UR5, -0x1, URZ ;  /* 0xffffffff05077890 */ /* 0x001fd8000fffe0ff */
.L_x_39:
[----:B0-----:R0:W5:Y:S01]  /*1860*/  LDG.E R31, desc[UR8][R4.64+0x20] ;  /* 0x00002008041f7981 */ /* 0x001162000c1e1900 */
[----:B------:R-:W1:Y:S03]  /*1870*/  LDCU UR6, c[0x0][0x398] ;  /* 0x00007300ff0677ac */ /* 0x000e660008000800 */
[----:B------:R0:W5:Y:S04]  /*1880*/  LDG.E.64 R18, desc[UR8][R4.64+0x28] ;  /* 0x0000280804127981 */ /* 0x000168000c1e1b00 */
[----:B---3--:R0:W5:Y:S04]  /*1890*/  LDG.E.64 R16, desc[UR8][R4.64] ;  /* 0x0000000804107981 */ /* 0x008168000c1e1b00 */
[----:B------:R0:W5:Y:S04]  /*18a0*/  LDG.E.64 R14, desc[UR8][R4.64+0x8] ;  /* 0x00000808040e7981 */ /* 0x000168000c1e1b00 */
[----:B------:R0:W5:Y:S04]  /*18b0*/  LDG.E.64 R12, desc[UR8][R4.64+0x10] ;  /* 0x00001008040c7981 */ /* 0x000168000c1e1b00 */
[----:B------:R0:W5:Y:S01]  /*18c0*/  LDG.E.64 R10, desc[UR8][R4.64+0x18] ;  /* 0x00001808040a7981 */ /* 0x000162000c1e1b00 */
[----:B-1----:R-:W-:Y:S01]  /*18d0*/  UISETP.NE.AND UP0, UPT, UR6, 0x1, UPT ;  /* 0x000000010600788c */ /* 0x002fe2000bf05270 */
[----:B------:R-:W-:Y:S01]  /*18e0*/  IMAD.MOV.U32 R29, RZ, RZ, RZ ;  /* 0x000000ffff1d7224 */ /* 0x000fe200078e00ff */
[----:B------:R-:W-:Y:S01]  /*18f0*/  UMOV UR4, URZ ;  /* 0x000000ff00047c82 */ /* 0x000fe20008000000 */
[----:B------:R-:W-:-:S06]  /*1900*/  IMAD R28, R27, UR6, RZ ;  /* 0x000000061b1c7c24 */ /* 0x000fcc000f8e02ff */
[----:B0-----:R-:W-:Y:S05]  /*1910*/  BRA.U !UP0, `(.L_x_19) ;  /* 0x0000000d08007547 */ /* 0x001fea000b800000 */
[----:B------:R-:W0:Y:S01]  /*1920*/  LDC.64 R2, c[0x0][0x3b0] ;  /* 0x0000ec00ff027b82 */ /* 0x000e220000000a00 */
[----:B------:R-:W-:Y:S01]  /*1930*/  ULOP3.LUT UR4, UR6, 0x7ffffffe, URZ, 0xc0, !UPT ;  /* 0x7ffffffe06047892 */ /* 0x000fe2000f8ec0ff */
[----:B------:R-:W-:-:S03]  /*1940*/  IMAD.MOV.U32 R29, RZ, RZ, RZ ;  /* 0x000000ffff1d7224 */ /* 0x000fc600078e00ff */
[----:B------:R-:W-:Y:S01]  /*1950*/  UIADD3 UR6, UPT, UPT, -UR4, URZ, URZ ;  /* 0x000000ff04067290 */ /* 0x000fe2000fffe1ff */
[----:B0-----:R-:W-:-:S03]  /*1960*/  IMAD.WIDE.U32 R2, R28, 0x4, R2 ;  /* 0x000000041c027825 */ /* 0x001fc600078e0002 */
[----:B------:R-:W-:-:S04]  /*1970*/  IADD3 R8, P0, PT, R2, 0x4, RZ ;  /* 0x0000000402087810 */ /* 0x000fc80007f1e0ff */
[----:B------:R-:W-:-:S09]  /*1980*/  IADD3.X R9, PT, PT, RZ, R3, RZ, P0, !PT ;  /* 0x00000003ff097210 */ /* 0x000fd200007fe4ff */
.L_x_31:
[----:B-----5:R0:W5:Y:S01]  /*1990*/  LDG.E R2, desc[UR8][R8.64+-0x4] ;  /* 0xfffffc0808027981 */ /* 0x020162000c1e1900 */
[----:B------:R-:W-:Y:S01]  /*19a0*/  ISETP.NE.AND P0, PT, R10, 0x1, PT ;  /* 0x000000010a00780c */ /* 0x000fe20003f05270 */
[----:B------:R-:W-:-:S12]  /*19b0*/  BSSY.RECONVERGENT B0, `(.L_x_20) ;  /* 0x0000052000007945 */ /* 0x000fd80003800200 */
[----:B01----:R-:W-:Y:S05]  /*19c0*/  @!P0 BRA `(.L_x_21) ;  /* 0x00000004002c8947 */ /* 0x003fea0003800000 */
[----:B------:R-:W-:Y:S01]  /*19d0*/  SHF.R.U32.HI R0, RZ, 0x2, R17 ;  /* 0x00000002ff007819 */ /* 0x000fe20000011611 */
[----:B------:R-:W-:Y:S01]  /*19e0*/  IMAD.SHL.U32 R6, R13, 0x10, RZ ;  /* 0x000000100d067824 */ /* 0x000fe200078e00ff */
[----:B------:R-:W-:Y:S01]  /*19f0*/  SHF.R.U32.HI R7, RZ, 0x2, R14 ;  /* 0x00000002ff077819 */ /* 0x000fe2000001160e */
[----:B------:R-:W-:Y:S01]  /*1a00*/  BSSY.RECONVERGENT B1, `(.L_x_22) ;  /* 0x000003a000017945 */ /* 0x000fe20003800200 */
[----:B------:R-:W-:Y:S01]  /*1a10*/  LOP3.LUT R0, R0, R17, RZ, 0x3c, !PT ;  /* 0x0000001100007212 */ /* 0x000fe200078e3cff */
[----:B------:R-:W-:Y:S01]  /*1a20*/  IMAD.MOV.U32 R17, RZ, RZ, 0x3e055027 ;  /* 0x3e055027ff117424 */ /* 0x000fe200078e00ff */
[----:B------:R-:W-:-:S03]  /*1a30*/  LOP3.LUT R7, R7, R14, RZ, 0x3c, !PT ;  /* 0x0000000e07077212 */ /* 0x000fc600078e3cff */
[----:B------:R-:W-:-:S05]  /*1a40*/  IMAD.SHL.U32 R3, R0, 0x2, RZ ;  /* 0x0000000200037824 */ /* 0x000fca00078e00ff */
[----:B------:R-:W-:-:S04]  /*1a50*/  LOP3.LUT R3, R13, R6, R3, 0x96, !PT ;  /* 0x000000060d037212 */ /* 0x000fc800078e9603 */
[----:B------:R-:W-:Y:S02]  /*1a60*/  LOP3.LUT R6, R3, R0, RZ, 0x3c, !PT ;  /* 0x0000000003067212 */ /* 0x000fe400078e3cff */
[C---:B------:R-:W-:Y:S02]  /*1a70*/  SHF.L.U32 R3, R7.reuse, 0x1, RZ ;  /* 0x0000000107037819 */ /* 0x040fe400000006ff */
[----:B------:R-:W-:Y:S01]  /*1a80*/  IADD3 R0, PT, PT, R16, 0x587c5, R6 ;  /* 0x000587c510007810 */ /* 0x000fe20007ffe006 */
[----:B------:R-:W-:Y:S02]  /*1a90*/  IMAD.SHL.U32 R14, R6, 0x10, RZ ;  /* 0x00000010060e7824 */ /* 0x000fe400078e00ff */
[----:B------:R-:W-:Y:S01]  /*1aa0*/  VIADD R16, R16, 0xb0f8a ;  /* 0x000b0f8a10107836 */ /* 0x000fe20000000000 */
[----:B------:R-:W-:Y:S02]  /*1ab0*/  I2FP.F32.U32 R0, R0 ;  /* 0x0000000000007245 */ /* 0x000fe40000201000 */
[----:B------:R-:W-:Y:S01]  /*1ac0*/  LOP3.LUT R7, R7, R3, R14, 0x96, !PT ;  /* 0x0000000307077212 */ /* 0x000fe200078e960e */
[----:B------:R-:W-:-:S03]  /*1ad0*/  IMAD.MOV.U32 R3, RZ, RZ, 0x2f800000 ;  /* 0x2f800000ff037424 */ /* 0x000fc600078e00ff */
[----:B------:R-:W-:Y:S01]  /*1ae0*/  LOP3.LUT R7, R7, R6, RZ, 0x3c, !PT ;  /* 0x0000000607077212 */ /* 0x000fe200078e3cff */
[----:B------:R-:W-:-:S05]  /*1af0*/  FFMA R0, R0, R3, 1.1641532182693481445e-10 ;  /* 0x2f00000000007423 */ /* 0x000fca0000000003 */
[----:B------:R-:W-:-:S13]  /*1b00*/  FSETP.GEU.AND P0, PT, R0, 1.175494350822287508e-38, PT ;  /* 0x008000000000780b */ /* 0x000fda0003f0e000 */
[----:B------:R-:W-:-:S05]  /*1b10*/  @!P0 FMUL R0, R0, 8388608 ;  /* 0x4b00000000008820 */ /* 0x000fca0000400000 */
[----:B------:R-:W-:-:S04]  /*1b20*/  IADD3 R3, PT, PT, R0, -0x3f2aaaab, RZ ;  /* 0xc0d5555500037810 */ /* 0x000fc80007ffe0ff */
[----:B------:R-:W-:-:S04]  /*1b30*/  LOP3.LUT R3, R3, 0xff800000, RZ, 0xc0, !PT ;  /* 0xff80000003037812 */ /* 0x000fc800078ec0ff */
[----:B------:R-:W-:Y:S01]  /*1b40*/  I2FP.F32.S32 R24, R3 ;  /* 0x0000000300187245 */ /* 0x000fe20000201400 */
[C---:B------:R-:W-:Y:S01]  /*1b50*/  IMAD.IADD R14, R0.reuse, 0x1, -R3 ;  /* 0x00000001000e7824 */ /* 0x040fe200078e0a03 */
[----:B------:R-:W-:Y:S02]  /*1b60*/  FSEL R3, RZ, -23, P0 ;  /* 0xc1b80000ff037808 */ /* 0x000fe40000000000 */
[----:B------:R-:W-:Y:S01]  /*1b70*/  ISETP.GT.U32.AND P0, PT, R0, 0x7f7fffff, PT ;  /* 0x7f7fffff0000780c */ /* 0x000fe20003f04070 */
[----:B------:R-:W-:Y:S02]  /*1b80*/  FADD R14, R14, -1 ;  /* 0xbf8000000e0e7421 */ /* 0x000fe40000000000 */
[----:B------:R-:W-:Y:S02]  /*1b90*/  FFMA R3, R24, 1.1920928955078125e-07, R3 ;  /* 0x3400000018037823 */ /* 0x000fe40000000003 */
[----:B------:R-:W-:-:S04]  /*1ba0*/  FFMA R17, R14, -R17, 0.14084610342979431152 ;  /* 0x3e1039f60e117423 */ /* 0x000fc80000000811 */
[----:B------:R-:W-:-:S04]  /*1bb0*/  FFMA R17, R14, R17, -0.12148627638816833496 ;  /* 0xbdf8cdcc0e117423 */ /* 0x000fc80000000011 */
[----:B------:R-:W-:-:S04]  /*1bc0*/  FFMA R17, R14, R17, 0.13980610668659210205 ;  /* 0x3e0f29550e117423 */ /* 0x000fc80000000011 */
[----:B------:R-:W-:-:S04]  /*1bd0*/  FFMA R17, R14, R17, -0.16684235632419586182 ;  /* 0xbe2ad8b90e117423 */ /* 0x000fc80000000011 */
[----:B------:R-:W-:-:S04]  /*1be0*/  FFMA R17, R14, R17, 0.20012299716472625732 ;  /* 0x3e4ced0b0e117423 */ /* 0x000fc80000000011 */
[----:B------:R-:W-:-:S04]  /*1bf0*/  FFMA R17, R14, R17, -0.24999669194221496582 ;  /* 0xbe7fff220e117423 */ /* 0x000fc80000000011 */
[----:B------:R-:W-:-:S04]  /*1c00*/  FFMA R17, R14, R17, 0.33333182334899902344 ;  /* 0x3eaaaa780e117423 */ /* 0x000fc80000000011 */
[----:B------:R-:W-:-:S04]  /*1c10*/  FFMA R17, R14, R17, -0.5 ;  /* 0xbf0000000e117423 */ /* 0x000fc80000000011 */
[----:B------:R-:W-:-:S04]  /*1c20*/  FMUL R17, R14, R17 ;  /* 0x000000110e117220 */ /* 0x000fc80000400000 */
[----:B------:R-:W-:Y:S01]  /*1c30*/  FFMA R14, R14, R17, R14 ;  /* 0x000000110e0e7223 */ /* 0x000fe2000000000e */
[----:B------:R-:W-:-:S03]  /*1c40*/  MOV R17, 0x7f800000 ;  /* 0x7f80000000117802 */ /* 0x000fc60000000f00 */
[----:B------:R-:W-:Y:S02]  /*1c50*/  FFMA R3, R3, 0.69314718246459960938, R14 ;  /* 0x3f31721803037823 */ /* 0x000fe4000000000e */
[C---:B------:R-:W-:Y:S01]  /*1c60*/  @P0 FFMA R3, R0.reuse, R17, +INF ;  /* 0x7f80000000030423 */ /* 0x040fe20000000011 */
[----:B------:R-:W-:Y:S01]  /*1c70*/  FSETP.NEU.AND P0, PT, R0, RZ, PT ;  /* 0x000000ff0000720b */ /* 0x000fe20003f0d000 */
[----:B------:R-:W-:Y:S02]  /*1c80*/  IMAD.IADD R0, R7, 0x1, R16 ;  /* 0x0000000107007824 */ /* 0x000fe400078e0210 */
[----:B------:R-:W-:Y:S02]  /*1c90*/  HFMA2 R17, -RZ, RZ, 0.1495361328125, 0.0004794597625732421875 ;  /* 0x30c90fdbff117431 */ /* 0x000fe400000001ff */
[----:B------:R-:W-:Y:S01]  /*1ca0*/  FMUL R3, R3, -2 ;  /* 0xc000000003037820 */ /* 0x000fe20000400000 */
[----:B------:R-:W-:-:S04]  /*1cb0*/  I2FP.F32.U32 R0, R0 ;  /* 0x0000000000007245 */ /* 0x000fc80000201000 */
[----:B------:R-:W-:Y:S01]  /*1cc0*/  FSEL R25, R3, +INF , P0 ;  /* 0x7f80000003197808 */ /* 0x000fe20000000000 */
[----:B------:R-:W-:-:S04]  /*1cd0*/  FFMA R3, R0, R17, 7.314590599882819788e-10 ;  /* 0x30490fdb00037423 */ /* 0x000fc80000000011 */
[----:B------:R-:W-:Y:S01]  /*1ce0*/  VIADD R0, R25, 0xf3000000 ;  /* 0xf300000019007836 */ /* 0x000fe20000000000 */
[----:B------:R0:W1:Y:S04]  /*1cf0*/  MUFU.RSQ R14, R25 ;  /* 0x00000019000e7308 */ /* 0x0000680000001400 */
[----:B------:R-:W-:-:S13]  /*1d00*/  ISETP.GT.U32.AND P0, PT, R0, 0x727fffff, PT ;  /* 0x727fffff0000780c */ /* 0x000fda0003f04070 */
[----:B01----:R-:W-:Y:S05]  /*1d10*/  @!P0 BRA `(.L_x_23) ;  /* 0x0000000000108947 */ /* 0x003fea0003800000 */
[----:B------:R-:W-:Y:S01]  /*1d20*/  IMAD.MOV.U32 R0, RZ, RZ, R25 ;  /* 0x000000ffff007224 */ /* 0x000fe200078e0019 */
[----:B------:R-:W-:-:S07]  /*1d30*/  MOV R24, 0x1d50 ;  /* 0x00001d5000187802 */ /* 0x000fce0000000f00 */
[----:B-----5:R-:W-:Y:S05]  /*1d40*/  CALL.REL.NOINC `($__internal_0_$__cuda_sm20_sqrt_rn_f32_slowpath) ;  /* 0x0000001800bc7944 */ /* 0x020fea0003c00000 */
[----:B------:R-:W-:Y:S05]  /*1d50*/  BRA `(.L_x_24) ;  /* 0x0000000000107947 */ /* 0x000fea0003800000 */
.L_x_23:
[----:B------:R-:W-:Y:S01]  /*1d60*/  FMUL.FTZ R0, R25, R14 ;  /* 0x0000000e19007220 */ /* 0x000fe20000410000 */
[----:B------:R-:W-:-:S03]  /*1d70*/  FMUL.FTZ R14, R14, 0.5 ;  /* 0x3f0000000e0e7820 */ /* 0x000fc60000410000 */
[----:B------:R-:W-:-:S04]  /*1d80*/  FFMA R17, -R0, R0, R25 ;  /* 0x0000000000117223 */ /* 0x000fc80000000119 */
[----:B------:R-:W-:-:S07]  /*1d90*/  FFMA R0, R17, R14, R0 ;  /* 0x0000000e11007223 */ /* 0x000fce0000000000 */
.L_x_24:
[----:B------:R-:W-:Y:S05]  /*1da0*/  BSYNC.RECONVERGENT B1 ;  /* 0x0000000000017941 */ /* 0x000fea0003800200 */
.L_x_22:
[----:B------:R-:W-:Y:S01]  /*1db0*/  FMUL.RZ R25, R3, 0.15915493667125701904 ;  /* 0x3e22f98303197820 */ /* 0x000fe2000040c000 */
[----:B------:R-:W-:Y:S01]  /*1dc0*/  IMAD.MOV.U32 R17, RZ, RZ, R15 ;  /* 0x000000ffff117224 */ /* 0x000fe200078e000f */
[----:B------:R-:W-:Y:S01]  /*1dd0*/  MOV R14, R12 ;  /* 0x0000000c000e7202 */ /* 0x000fe20000000f00 */
[----:B------:R-:W-:Y:S01]  /*1de0*/  IMAD.MOV.U32 R24, RZ, RZ, 0x1 ;  /* 0x00000001ff187424 */ /* 0x000fe200078e00ff */
[----:B------:R-:W0:Y:S01]  /*1df0*/  MUFU.SIN R3, R25 ;  /* 0x0000001900037308 */ /* 0x000e220000000400 */
[----:B------:R-:W-:Y:S02]  /*1e00*/  MOV R15, R13 ;  /* 0x0000000d000f7202 */ /* 0x000fe40000000f00 */
[----:B------:R-:W-:-:S05]  /*1e10*/  MOV R12, R6 ;  /* 0x00000006000c7202 */ /* 0x000fca0000000f00 */
[----:B------:R-:W1:Y:S01]  /*1e20*/  MUFU.COS R31, R25 ;  /* 0x00000019001f7308 */ /* 0x000e620000000000 */
[-C--:B0-----:R-:W-:Y:S01]  /*1e30*/  FMUL R30, R3, R0.reuse ;  /* 0x00000000031e7220 */ /* 0x081fe20000400000 */
[----:B------:R-:W-:Y:S02]  /*1e40*/  IMAD.MOV.U32 R3, RZ, RZ, R13 ;  /* 0x000000ffff037224 */ /* 0x000fe400078e000d */
[----:B------:R-:W-:Y:S02]  /*1e50*/  IMAD.MOV.U32 R13, RZ, RZ, R7 ;  /* 0x000000ffff0d7224 */ /* 0x000fe400078e0007 */
[----:B-1----:R-:W-:Y:S01]  /*1e60*/  FMUL R31, R31, R0 ;  /* 0x000000001f1f7220 */ /* 0x002fe20000400000 */
[----:B------:R-:W-:Y:S06]  /*1e70*/  BRA `(.L_x_25) ;  /* 0x0000000000147947 */ /* 0x000fec0003800000 */
.L_x_21:
[----:B------:R-:W-:Y:S01]  /*1e80*/  IMAD.MOV.U32 R30, RZ, RZ, R31 ;  /* 0x000000ffff1e7224 */ /* 0x000fe200078e001f */
[----:B------:R-:W-:Y:S01]  /*1e90*/  MOV R7, R13 ;  /* 0x0000000d00077202 */ /* 0x000fe20000000f00 */
[----:B------:R-:W-:Y:S02]  /*1ea0*/  IMAD.MOV.U32 R24, RZ, RZ, RZ ;  /* 0x000000ffff187224 */ /* 0x000fe400078e00ff */
[----:B------:R-:W-:Y:S02]  /*1eb0*/  IMAD.MOV.U32 R6, RZ, RZ, R12 ;  /* 0x000000ffff067224 */ /* 0x000fe400078e000c */
[----:B------:R-:W-:-:S07]  /*1ec0*/  IMAD.MOV.U32 R3, RZ, RZ, R15 ;  /* 0x000000ffff037224 */ /* 0x000fce00078e000f */
.L_x_25:
[----:B------:R-:W-:Y:S05]  /*1ed0*/  BSYNC.RECONVERGENT B0 ;  /* 0x0000000000007941 */ /* 0x000fea0003800200 */
.L_x_20:
[----:B-----5:R-:W-:Y:S01]  /*1ee0*/  FFMA R29, R2, R30, R29 ;  /* 0x0000001e021d7223 */ /* 0x020fe2000000001d */
[----:B------:R-:W-:Y:S01]  /*1ef0*/  MOV R25, R11 ;  /* 0x0000000b00197202 */ /* 0x000fe20000000f00 */
[----:B------:R-:W-:Y:S01]  /*1f00*/  IMAD.MOV.U32 R2, RZ, RZ, R14 ;  /* 0x000000ffff027224 */ /* 0x000fe200078e000e */
[----:B------:R0:W-:Y:S01]  /*1f10*/  STG.E.64 desc[UR8][R4.64], R16 ;  /* 0x0000001004007986 */ /* 0x0001e2000c101b08 */
[----:B------:R-:W-:-:S03]  /*1f20*/  ISETP.NE.AND P0, PT, R10, 0x1, PT ;  /* 0x000000010a00780c */ /* 0x000fc60003f05270 */
[----:B------:R0:W-:Y:S04]  /*1f30*/  STG.E.64 desc[UR8][R4.64+0x18], R24 ;  /* 0x0000181804007986 */ /* 0x0001e8000c101b08 */
[----:B------:R0:W-:Y:S04]  /*1f40*/  STG.E.64 desc[UR8][R4.64+0x8], R2 ;  /* 0x0000080204007986 */ /* 0x0001e8000c101b08 */
[----:B------:R0:W-:Y:S04]  /*1f50*/  STG.E.64 desc[UR8][R4.64+0x10], R6 ;  /* 0x0000100604007986 */ /* 0x0001e8000c101b08 */
[----:B------:R0:W-:Y:S04]  /*1f60*/  STG.E desc[UR8][R4.64+0x20], R31 ;  /* 0x0000201f04007986 */ /* 0x0001e8000c101908 */
[----:B------:R0:W-:Y:S04]  /*1f70*/  STG.E.64 desc[UR8][R4.64+0x28], R18 ;  /* 0x0000281204007986 */ /* 0x0001e8000c101b08 */
[----:B------:R0:W5:Y:S01]  /*1f80*/  LDG.E R32, desc[UR8][R8.64] ;  /* 0x0000000808207981 */ /* 0x000162000c1e1900 */
[----:B------:R-:W-:Y:S01]  /*1f90*/  BSSY.RECONVERGENT B0, `(.L_x_26) ;  /* 0x000004c000007945 */ /* 0x000fe20003800200 */
[----:B------:R-:W-:-:S02]  /*1fa0*/  HFMA2 R10, -RZ, RZ, 0, 0 ;  /* 0x00000000ff0a7431 */ /* 0x000fc400000001ff */
[----:B------:R-:W-:Y:S01]  /*1fb0*/  IMAD.MOV.U32 R0, RZ, RZ, R31 ;  /* 0x000000ffff007224 */ /* 0x000fe200078e001f */
[----:B------:R-:W-:Y:S06]  /*1fc0*/  @P0 BRA `(.L_x_27) ;  /* 0x0000000400200947 */ /* 0x000fec0003800000 */
[----:B------:R-:W-:Y:S01]  /*1fd0*/  SHF.R.U32.HI R0, RZ, 0x2, R17 ;  /* 0x00000002ff007819 */ /* 0x000fe20000011611 */
[----:B------:R-:W-:Y:S03]  /*1fe0*/  BSSY.RECONVERGENT B1, `(.L_x_28) ;  /* 0x000003d000017945 */ /* 0x000fe60003800200 */
[----:B------:R-:W-:Y:S01]  /*1ff0*/  LOP3.LUT R13, R0, R17, RZ, 0x3c, !PT ;  /* 0x00000011000d7212 */ /* 0x000fe200078e3cff */
[----:B------:R-:W-:Y:S02]  /*2000*/  IMAD.SHL.U32 R0, R7, 0x10, RZ ;  /* 0x0000001007007824 */ /* 0x000fe400078e00ff */
[----:B0-----:R-:W-:Y:S02]  /*2010*/  IMAD.MOV.U32 R17, RZ, RZ, 0x30c90fdb ;  /* 0x30c90fdbff117424 */ /* 0x001fe400078e00ff */
[----:B------:R-:W-:-:S05]  /*2020*/  IMAD.SHL.U32 R2, R13, 0x2, RZ ;  /* 0x000000020d027824 */ /* 0x000fca00078e00ff */
[----:B------:R-:W-:-:S04]  /*2030*/  LOP3.LUT R0, R7, R0, R2, 0x96, !PT ;  /* 0x0000000007007212 */ /* 0x000fc800078e9602 */
[----:B------:R-:W-:Y:S02]  /*2040*/  LOP3.LUT R12, R0, R13, RZ, 0x3c, !PT ;  /* 0x0000000d000c7212 */ /* 0x000fe400078e3cff */
[----:B------:R-:W-:Y:S02]  /*2050*/  MOV R13, 0x2f800000 ;  /* 0x2f800000000d7802 */ /* 0x000fe40000000f00 */
[C---:B------:R-:W-:Y:S01]  /*2060*/  IADD3 R0, PT, PT, R16.reuse, 0x587c5, R12 ;  /* 0x000587c510007810 */ /* 0x040fe20007ffe00c */
[----:B------:R-:W-:-:S03]  /*2070*/  VIADD R16, R16, 0xb0f8a ;  /* 0x000b0f8a10107836 */ /* 0x000fc60000000000 */
[----:B------:R-:W-:-:S05]  /*2080*/  I2FP.F32.U32 R0, R0 ;  /* 0x0000000000007245 */ /* 0x000fca0000201000 */
[----:B------:R-:W-:Y:S01]  /*2090*/  FFMA R0, R0, R13, 1.1641532182693481445e-10 ;  /* 0x2f00000000007423 */ /* 0x000fe2000000000d */
[----:B------:R-:W-:-:S04]  /*20a0*/  SHF.R.U32.HI R13, RZ, 0x2, R14 ;  /* 0x00000002ff0d7819 */ /* 0x000fc8000001160e */
[----:B------:R-:W-:Y:S02]  /*20b0*/  FSETP.GEU.AND P0, PT, R0, 1.175494350822287508e-38, PT ;  /* 0x008000000000780b */ /* 0x000fe40003f0e000 */
[----:B------:R-:W-:Y:S02]  /*20c0*/  LOP3.LUT R10, R13, R14, RZ, 0x3c, !PT ;  /* 0x0000000e0d0a7212 */ /* 0x000fe400078e3cff */
[----:B------:R-:W-:-:S09]  /*20d0*/  SHF.L.U32 R13, R12, 0x4, RZ ;  /* 0x000000040c0d7819 */ /* 0x000fd200000006ff */
[----:B------:R-:W-:-:S04]  /*20e0*/  @!P0 FMUL R0, R0, 8388608 ;  /* 0x4b00000000008820 */ /* 0x000fc80000400000 */
[----:B------:R-:W-:-:S05]  /*20f0*/  VIADD R2, R0, 0xc0d55555 ;  /* 0xc0d5555500027836 */ /* 0x000fca0000000000 */
[----:B------:R-:W-:Y:S01]  /*2100*/  LOP3.LUT R15, R2, 0xff800000, RZ, 0xc0, !PT ;  /* 0xff800000020f7812 */ /* 0x000fe200078ec0ff */
[----:B------:R-:W-:-:S05]  /*2110*/  IMAD.SHL.U32 R2, R10, 0x2, RZ ;  /* 0x000000020a027824 */ /* 0x000fca00078e00ff */
[----:B------:R-:W-:Y:S01]  /*2120*/  LOP3.LUT R13, R10, R2, R13, 0x96, !PT ;  /* 0x000000020a0d7212 */ /* 0x000fe200078e960d */
[----:B------:R-:W-:Y:S01]  /*2130*/  IMAD.IADD R10, R0, 0x1, -R15 ;  /* 0x00000001000a7824 */ /* 0x000fe200078e0a0f */
[----:B------:R-:W-:Y:S02]  /*2140*/  I2FP.F32.S32 R15, R15 ;  /* 0x0000000f000f7245 */ /* 0x000fe40000201400 */
[----:B------:R-:W-:Y:S01]  /*2150*/  FSEL R2, RZ, -23, P0 ;  /* 0xc1b80000ff027808 */ /* 0x000fe20000000000 */
[----:B------:R-:W-:Y:S01]  /*2160*/  FADD R10, R10, -1 ;  /* 0xbf8000000a0a7421 */ /* 0x000fe20000000000 */
[----:B------:R-:W-:Y:S02]  /*2170*/  ISETP.GT.U32.AND P0, PT, R0, 0x7f7fffff, PT ;  /* 0x7f7fffff0000780c */ /* 0x000fe40003f04070 */
[----:B------:R-:W-:Y:S01]  /*2180*/  LOP3.LUT R13, R13, R12, RZ, 0x3c, !PT ;  /* 0x0000000c0d0d7212 */ /* 0x000fe200078e3cff */
[----:B------:R-:W-:Y:S01]  /*2190*/  FFMA R2, R15, 1.1920928955078125e-07, R2 ;  /* 0x340000000f027823 */ /* 0x000fe20000000002 */
[----:B------:R-:W-:-:S04]  /*21a0*/  IMAD.MOV.U32 R15, RZ, RZ, 0x3e055027 ;  /* 0x3e055027ff0f7424 */ /* 0x000fc800078e00ff */
        /* <DEDUP_REMOVED lines=9> */
[----:B------:R-:W-:-:S04]  /*2240*/  FFMA R15, R10, R15, R10 ;  /* 0x0000000f0a0f7223 */ /* 0x000fc8000000000a */
[----:B------:R-:W-:Y:S01]  /*2250*/  FFMA R2, R2, 0.69314718246459960938, R15 ;  /* 0x3f31721802027823 */ /* 0x000fe2000000000f */
[----:B------:R-:W-:-:S05]  /*2260*/  MOV R15, 0x7f800000 ;  /* 0x7f800000000f7802 */ /* 0x000fca0000000f00 */
[C---:B------:R-:W-:Y:S01]  /*2270*/  @P0 FFMA R2, R0.reuse, R15, +INF ;  /* 0x7f80000000020423 */ /* 0x040fe2000000000f */
[----:B------:R-:W-:Y:S01]  /*2280*/  FSETP.NEU.AND P0, PT, R0, RZ, PT ;  /* 0x000000ff0000720b */ /* 0x000fe20003f0d000 */
[----:B------:R-:W-:Y:S02]  /*2290*/  IMAD.IADD R0, R16, 0x1, R13 ;  /* 0x0000000110007824 */ /* 0x000fe400078e020d */
[----:B------:R-:W-:-:S03]  /*22a0*/  FMUL R2, R2, -2 ;  /* 0xc000000002027820 */ /* 0x000fc60000400000 */
[----:B------:R-:W-:Y:S02]  /*22b0*/  I2FP.F32.U32 R0, R0 ;  /* 0x0000000000007245 */ /* 0x000fe40000201000 */
[----:B------:R-:W-:-:S04]  /*22c0*/  FSEL R14, R2, +INF , P0 ;  /* 0x7f800000020e7808 */ /* 0x000fc80000000000 */
[----:B------:R-:W-:Y:S01]  /*22d0*/  IADD3 R2, PT, PT, R14, -0xd000000, RZ ;  /* 0xf30000000e027810 */ /* 0x000fe20007ffe0ff */
[----:B------:R0:W1:Y:S03]  /*22e0*/  MUFU.RSQ R15, R14 ;  /* 0x0000000e000f7308 */ /* 0x0000660000001400 */
[----:B------:R-:W-:Y:S01]  /*22f0*/  ISETP.GT.U32.AND P0, PT, R2, 0x727fffff, PT ;  /* 0x727fffff0200780c */ /* 0x000fe20003f04070 */
[----:B------:R-:W-:-:S12]  /*2300*/  FFMA R2, R0, R17, 7.314590599882819788e-10 ;  /* 0x30490fdb00027423 */ /* 0x000fd80000000011 */
[----:B0-----:R-:W-:Y:S05]  /*2310*/  @!P0 BRA `(.L_x_29) ;  /* 0x0000000000148947 */ /* 0x001fea0003800000 */
[----:B------:R-:W-:Y:S01]  /*2320*/  IMAD.MOV.U32 R0, RZ, RZ, R14 ;  /* 0x000000ffff007224 */ /* 0x000fe200078e000e */
[----:B------:R-:W-:-:S07]  /*2330*/  MOV R24, 0x2350 ;  /* 0x0000235000187802 */ /* 0x000fce0000000f00 */
[----:B-1---5:R-:W-:Y:S05]  /*2340*/  CALL.REL.NOINC `($__internal_0_$__cuda_sm20_sqrt_rn_f32_slowpath) ;  /* 0x00000014003c7944 */ /* 0x022fea0003c00000 */
[----:B------:R-:W-:Y:S01]  /*2350*/  MOV R31, R0 ;  /* 0x00000000001f7202 */ /* 0x000fe20000000f00 */
[----:B------:R-:W-:Y:S06]  /*2360*/  BRA `(.L_x_30) ;  /* 0x0000000000107947 */ /* 0x000fec0003800000 */
.L_x_29:
[----:B-1----:R-:W-:Y:S01]  /*2370*/  FMUL.FTZ R31, R14, R15 ;  /* 0x0000000f0e1f7220 */ /* 0x002fe20000410000 */
[----:B------:R-:W-:-:S03]  /*2380*/  FMUL.FTZ R10, R15, 0.5 ;  /* 0x3f0000000f0a7820 */ /* 0x000fc60000410000 */
[----:B------:R-:W-:-:S04]  /*2390*/  FFMA R0, -R31, R31, R14 ;  /* 0x0000001f1f007223 */ /* 0x000fc8000000010e */
[----:B------:R-:W-:-:S07]  /*23a0*/  FFMA R31, R0, R10, R31 ;  /* 0x0000000a001f7223 */ /* 0x000fce000000001f */
.L_x_30:
[----:B------:R-:W-:Y:S05]  /*23b0*/  BSYNC.RECONVERGENT B1 ;  /* 0x0000000000017941 */ /* 0x000fea0003800200 */
.L_x_28:
[----:B------:R-:W-:Y:S01]  /*23c0*/  FMUL.RZ R24, R2, 0.15915493667125701904 ;  /* 0x3e22f98302187820 */ /* 0x000fe2000040c000 */
[----:B------:R-:W-:Y:S01]  /*23d0*/  IMAD.MOV.U32 R15, RZ, RZ, R7 ;  /* 0x000000ffff0f7224 */ /* 0x000fe200078e0007 */
[----:B------:R-:W-:Y:S01]  /*23e0*/  MOV R17, R3 ;  /* 0x0000000300117202 */ /* 0x000fe20000000f00 */
[----:B------:R-:W-:Y:S01]  /*23f0*/  IMAD.MOV.U32 R14, RZ, RZ, R6 ;  /* 0x000000ffff0e7224 */ /* 0x000fe200078e0006 */
[----:B------:R-:W0:Y:S01]  /*2400*/  MUFU.SIN R0, R24 ;  /* 0x0000001800007308 */ /* 0x000e220000000400 */
[----:B------:R-:W-:-:S07]  /*2410*/  IMAD.MOV.U32 R10, RZ, RZ, 0x1 ;  /* 0x00000001ff0a7424 */ /* 0x000fce00078e00ff */
[----:B------:R-:W1:Y:S01]  /*2420*/  MUFU.COS R2, R24 ;  /* 0x0000001800027308 */ /* 0x000e620000000000 */
[-C--:B0-----:R-:W-:Y:S01]  /*2430*/  FMUL R0, R0, R31.reuse ;  /* 0x0000001f00007220 */ /* 0x081fe20000400000 */
[----:B-1----:R-:W-:-:S07]  /*2440*/  FMUL R31, R2, R31 ;  /* 0x0000001f021f7220 */ /* 0x002fce0000400000 */
.L_x_27:
[----:B------:R-:W-:Y:S05]  /*2450*/  BSYNC.RECONVERGENT B0 ;  /* 0x0000000000007941 */ /* 0x000fea0003800200 */
.L_x_26:
[----:B------:R1:W-:Y:S01]  /*2460*/  STG.E.64 desc[UR8][R4.64], R16 ;  /* 0x0000001004007986 */ /* 0x0003e2000c101b08 */
[----:B------:R-:W-:Y:S01]  /*2470*/  UIADD3 UR6, UPT, UPT, UR6, 0x2, URZ ;  /* 0x0000000206067890 */ /* 0x000fe2000fffe0ff */
[----:B0-----:R-:W-:Y:S01]  /*2480*/  IADD3 R8, P0, PT, R8, 0x8, RZ ;  /* 0x0000000808087810 */ /* 0x001fe20007f1e0ff */
[----:B-----5:R-:W-:Y:S01]  /*2490*/  FFMA R29, R32, R0, R29 ;  /* 0x00000000201d7223 */ /* 0x020fe2000000001d */
[----:B------:R1:W-:Y:S01]  /*24a0*/  STG.E.64 desc[UR8][R4.64+0x8], R14 ;  /* 0x0000080e04007986 */ /* 0x0003e2000c101b08 */
[----:B------:R-:W-:Y:S02]  /*24b0*/  UISETP.NE.AND UP0, UPT, UR6, URZ, UPT ;  /* 0x000000ff0600728c */ /* 0x000fe4000bf05270 */
[----:B------:R-:W-:Y:S01]  /*24c0*/  IMAD.X R9, RZ, RZ, R9, P0 ;  /* 0x000000ffff097224 */ /* 0x000fe200000e0609 */
[----:B------:R1:W-:Y:S04]  /*24d0*/  STG.E.64 desc[UR8][R4.64+0x10], R12 ;  /* 0x0000100c04007986 */ /* 0x0003e8000c101b08 */
[----:B------:R1:W-:Y:S04]  /*24e0*/  STG.E.64 desc[UR8][R4.64+0x18], R10 ;  /* 0x0000180a04007986 */ /* 0x0003e8000c101b08 */
[----:B------:R1:W-:Y:S04]  /*24f0*/  STG.E desc[UR8][R4.64+0x20], R31 ;  /* 0x0000201f04007986 */ /* 0x0003e8000c101908 */
[----:B------:R1:W-:Y:S01]  /*2500*/  STG.E.64 desc[UR8][R4.64+0x28], R18 ;  /* 0x0000281204007986 */ /* 0x0003e2000c101b08 */
[----:B------:R-:W-:Y:S05]  /*2510*/  BRA.U UP0, `(.L_x_31) ;  /* 0xfffffff5001c7547 */ /* 0x000fea000b83ffff */
.L_x_19:
[----:B------:R-:W0:Y:S02]  /*2520*/  LDCU UR6, c[0x0][0x398] ;  /* 0x00007300ff0677ac */ /* 0x000e240008000800 */
[----:B0-----:R-:W-:-:S09]  /*2530*/  ULOP3.LUT UP0, URZ, UR6, 0x1, URZ, 0xc0, !UPT ;  /* 0x0000000106ff7892 */ /* 0x001fd2000f80c0ff */
[----:B------:R-:W-:Y:S05]  /*2540*/  BRA.U !UP0, `(.L_x_32) ;  /* 0x0000000508747547 */ /* 0x000fea000b800000 */
[----:B------:R-:W0:Y:S01]  /*2550*/  LDC.64 R8, c[0x0][0x3b0] ;  /* 0x0000ec00ff087b82 */ /* 0x000e220000000a00 */
[----:B------:R-:W-:-:S05]  /*2560*/  IADD3 R3, PT, PT, R28, UR4, RZ ;  /* 0x000000041c037c10 */ /* 0x000fca000fffe0ff */
[----:B0-----:R-:W-:-:S06]  /*2570*/  IMAD.WIDE.U32 R8, R3, 0x4, R8 ;  /* 0x0000000403087825 */ /* 0x001fcc00078e0008 */
[----:B------:R0:W5:Y:S02]  /*2580*/  LDG.E R8, desc[UR8][R8.64] ;  /* 0x0000000808087981 */ /* 0x000164000c1e1900 */
[----:B-----5:R-:W-:Y:S01]  /*2590*/  ISETP.NE.AND P0, PT, R10, 0x1, PT ;  /* 0x000000010a00780c */ /* 0x020fe20003f05270 */
[----:B------:R-:W-:Y:S01]  /*25a0*/  BSSY.RECONVERGENT B0, `(.L_x_33) ;  /* 0x0000050000007945 */ /* 0x000fe20003800200 */
[----:B------:R-:W-:Y:S02]  /*25b0*/  IMAD.MOV.U32 R2, RZ, RZ, R16 ;  /* 0x000000ffff027224 */ /* 0x000fe400078e0010 */
[----:B------:R-:W-:-:S09]  /*25c0*/  IMAD.MOV.U32 R3, RZ, RZ, R15 ;  /* 0x000000ffff037224 */ /* 0x000fd200078e000f */
[----:B0-----:R-:W-:Y:S05]  /*25d0*/  @!P0 BRA `(.L_x_34) ;  /* 0x0000000400148947 */ /* 0x001fea0003800000 */
[----:B------:R-:W-:Y:S01]  /*25e0*/  SHF.R.U32.HI R0, RZ, 0x2, R17 ;  /* 0x00000002ff007819 */ /* 0x000fe20000011611 */
[----:B-1----:R-:W-:Y:S01]  /*25f0*/  IMAD.MOV.U32 R10, RZ, RZ, 0x3e055027 ;  /* 0x3e055027ff0a7424 */ /* 0x002fe200078e00ff */
[----:B------:R-:W-:Y:S01]  /*2600*/  SHF.L.U32 R6, R13, 0x4, RZ ;  /* 0x000000040d067819 */ /* 0x000fe200000006ff */
[----:B------:R-:W-:Y:S01]  /*2610*/  BSSY.RECONVERGENT B1, `(.L_x_35) ;  /* 0x000003a000017945 */ /* 0x000fe20003800200 */
[----:B------:R-:W-:-:S05]  /*2620*/  LOP3.LUT R0, R0, R17, RZ, 0x3c, !PT ;  /* 0x0000001100007212 */ /* 0x000fca00078e3cff */
[----:B------:R-:W-:-:S05]  /*2630*/  IMAD.SHL.U32 R7, R0, 0x2, RZ ;  /* 0x0000000200077824 */ /* 0x000fca00078e00ff */
[----:B------:R-:W-:-:S04]  /*2640*/  LOP3.LUT R7, R13, R6, R7, 0x96, !PT ;  /* 0x000000060d077212 */ /* 0x000fc800078e9607 */
[----:B------:R-:W-:Y:S01]  /*2650*/  LOP3.LUT R6, R7, R0, RZ, 0x3c, !PT ;  /* 0x0000000007067212 */ /* 0x000fe200078e3cff */
[----:B------:R-:W-:-:S03]  /*2660*/  IMAD.MOV.U32 R7, RZ, RZ, 0x2f800000 ;  /* 0x2f800000ff077424 */ /* 0x000fc600078e00ff */
[C---:B------:R-:W-:Y:S02]  /*2670*/  IADD3 R0, PT, PT, R2.reuse, 0x587c5, R6 ;  /* 0x000587c502007810 */ /* 0x040fe40007ffe006 */
[----:B------:R-:W-:Y:S02]  /*2680*/  IADD3 R2, PT, PT, R2, 0xb0f8a, RZ ;  /* 0x000b0f8a02027810 */ /* 0x000fe40007ffe0ff */
[----:B------:R-:W-:-:S05]  /*2690*/  I2FP.F32.U32 R0, R0 ;  /* 0x0000000000007245 */ /* 0x000fca0000201000 */
[----:B------:R-:W-:-:S05]  /*26a0*/  FFMA R0, R0, R7, 1.1641532182693481445e-10 ;  /* 0x2f00000000007423 */ /* 0x000fca0000000007 */
[----:B------:R-:W-:-:S13]  /*26b0*/  FSETP.GEU.AND P0, PT, R0, 1.175494350822287508e-38, PT ;  /* 0x008000000000780b */ /* 0x000fda0003f0e000 */
[----:B------:R-:W-:-:S05]  /*26c0*/  @!P0 FMUL R0, R0, 8388608 ;  /* 0x4b00000000008820 */ /* 0x000fca0000400000 */
[----:B------:R-:W-:-:S04]  /*26d0*/  IADD3 R7, PT, PT, R0, -0x3f2aaaab, RZ ;  /* 0xc0d5555500077810 */ /* 0x000fc80007ffe0ff */
[----:B------:R-:W-:-:S05]  /*26e0*/  LOP3.LUT R9, R7, 0xff800000, RZ, 0xc0, !PT ;  /* 0xff80000007097812 */ /* 0x000fca00078ec0ff */
[----:B------:R-:W-:-:S04]  /*26f0*/  IMAD.IADD R7, R0, 0x1, -R9 ;  /* 0x0000000100077824 */ /* 0x000fc800078e0a09 */
[----:B------:R-:W-:Y:S01]  /*2700*/  FADD R15, R7, -1 ;  /* 0xbf800000070f7421 */ /* 0x000fe20000000000 */
[----:B------:R-:W-:Y:S02]  /*2710*/  FSEL R7, RZ, -23, P0 ;  /* 0xc1b80000ff077808 */ /* 0x000fe40000000000 */
[----:B------:R-:W-:Y:S01]  /*2720*/  ISETP.GT.U32.AND P0, PT, R0, 0x7f7fffff, PT ;  /* 0x7f7fffff0000780c */ /* 0x000fe20003f04070 */
[----:B------:R-:W-:-:S04]  /*2730*/  FFMA R10, R15, -R10, 0.14084610342979431152 ;  /* 0x3e1039f60f0a7423 */ /* 0x000fc8000000080a */
[----:B------:R-:W-:-:S04]  /*2740*/  FFMA R10, R15, R10, -0.12148627638816833496 ;  /* 0xbdf8cdcc0f0a7423 */ /* 0x000fc8000000000a */
[----:B------:R-:W-:-:S04]  /*2750*/  FFMA R10, R15, R10, 0.13980610668659210205 ;  /* 0x3e0f29550f0a7423 */ /* 0x000fc8000000000a */
[----:B------:R-:W-:-:S04]  /*2760*/  FFMA R10, R15, R10, -0.16684235632419586182 ;  /* 0xbe2ad8b90f0a7423 */ /* 0x000fc8000000000a */
[----:B------:R-:W-:-:S04]  /*2770*/  FFMA R10, R15, R10, 0.20012299716472625732 ;  /* 0x3e4ced0b0f0a7423 */ /* 0x000fc8000000000a */
[----:B------:R-:W-:-:S04]  /*2780*/  FFMA R10, R15, R10, -0.24999669194221496582 ;  /* 0xbe7fff220f0a7423 */ /* 0x000fc8000000000a */
[----:B------:R-:W-:-:S04]  /*2790*/  FFMA R10, R15, R10, 0.33333182334899902344 ;  /* 0x3eaaaa780f0a7423 */ /* 0x000fc8000000000a */
[C---:B------:R-:W-:Y:S01]  /*27a0*/  FFMA R16, R15.reuse, R10, -0.5 ;  /* 0xbf0000000f107423 */ /* 0x040fe2000000000a */
[----:B------:R-:W-:Y:S02]  /*27b0*/  I2FP.F32.S32 R10, R9 ;  /* 0x00000009000a7245 */ /* 0x000fe40000201400 */
[----:B------:R-:W-:Y:S01]  /*27c0*/  MOV R9, 0x7f800000 ;  /* 0x7f80000000097802 */ /* 0x000fe20000000f00 */
[C---:B------:R-:W-:Y:S02]  /*27d0*/  FMUL R16, R15.reuse, R16 ;  /* 0x000000100f107220 */ /* 0x040fe40000400000 */
[----:B------:R-:W-:Y:S01]  /*27e0*/  FFMA R10, R10, 1.1920928955078125e-07, R7 ;  /* 0x340000000a0a7823 */ /* 0x000fe20000000007 */
[----:B------:R-:W-:Y:S01]  /*27f0*/  SHF.R.U32.HI R7, RZ, 0x2, R14 ;  /* 0x00000002ff077819 */ /* 0x000fe2000001160e */
[----:B------:R-:W-:-:S03]  /*2800*/  FFMA R15, R15, R16, R15 ;  /* 0x000000100f0f7223 */ /* 0x000fc6000000000f */
[----:B------:R-:W-:Y:S01]  /*2810*/  LOP3.LUT R7, R7, R14, RZ, 0x3c, !PT ;  /* 0x0000000e07077212 */ /* 0x000fe200078e3cff */
[----:B------:R-:W-:Y:S01]  /*2820*/  FFMA R15, R10, 0.69314718246459960938, R15 ;  /* 0x3f3172180a0f7823 */ /* 0x000fe2000000000f */
[C---:B------:R-:W-:Y:S01]  /*2830*/  @P0 FFMA R15, R0.reuse, R9, +INF ;  /* 0x7f800000000f0423 */ /* 0x040fe20000000009 */
[----:B------:R-:W-:Y:S01]  /*2840*/  FSETP.NEU.AND P0, PT, R0, RZ, PT ;  /* 0x000000ff0000720b */ /* 0x000fe20003f0d000 */
[----:B------:R-:W-:Y:S02]  /*2850*/  IMAD.SHL.U32 R10, R6, 0x10, RZ ;  /* 0x00000010060a7824 */ /* 0x000fe400078e00ff */
[----:B------:R-:W-:Y:S01]  /*2860*/  FMUL R15, R15, -2 ;  /* 0xc00000000f0f7820 */ /* 0x000fe20000400000 */
[----:B------:R-:W-:-:S04]  /*2870*/  IMAD.SHL.U32 R9, R7, 0x2, RZ ;  /* 0x0000000207097824 */ /* 0x000fc800078e00ff */
[----:B------:R-:W-:Y:S02]  /*2880*/  FSEL R15, R15, +INF , P0 ;  /* 0x7f8000000f0f7808 */ /* 0x000fe40000000000 */
[----:B------:R-:W-:Y:S02]  /*2890*/  LOP3.LUT R7, R7, R9, R10, 0x96, !PT ;  /* 0x0000000907077212 */ /* 0x000fe400078e960a */
[----:B------:R0:W1:Y:S01]  /*28a0*/  MUFU.RSQ R10, R15 ;  /* 0x0000000f000a7308 */ /* 0x0000620000001400 */
[----:B------:R-:W-:Y:S01]  /*28b0*/  VIADD R9, R15, 0xf3000000 ;  /* 0xf30000000f097836 */ /* 0x000fe20000000000 */
[----:B------:R-:W-:-:S04]  /*28c0*/  LOP3.LUT R7, R7, R6, RZ, 0x3c, !PT ;  /* 0x0000000607077212 */ /* 0x000fc800078e3cff */
[----:B------:R-:W-:Y:S01]  /*28d0*/  ISETP.GT.U32.AND P0, PT, R9, 0x727fffff, PT ;  /* 0x727fffff0900780c */ /* 0x000fe20003f04070 */
[----:B------:R-:W-:Y:S02]  /*28e0*/  IMAD.IADD R0, R7, 0x1, R2 ;  /* 0x0000000107007824 */ /* 0x000fe400078e0202 */
[----:B------:R-:W-:-:S03]  /*28f0*/  HFMA2 R9, -RZ, RZ, 0.1495361328125, 0.0004794597625732421875 ;  /* 0x30c90fdbff097431 */ /* 0x000fc600000001ff */
[----:B------:R-:W-:-:S05]  /*2900*/  I2FP.F32.U32 R0, R0 ;  /* 0x0000000000007245 */ /* 0x000fca0000201000 */
[----:B------:R-:W-:Y:S02]  /*2910*/  FFMA R9, R0, R9, 7.314590599882819788e-10 ;  /* 0x30490fdb00097423 */ /* 0x000fe40000000009 */
[----:B01----:R-:W-:Y:S05]  /*2920*/  @!P0 BRA `(.L_x_36) ;  /* 0x0000000000108947 */ /* 0x003fea0003800000 */
[----:B------:R-:W-:Y:S01]  /*2930*/  IMAD.MOV.U32 R0, RZ, RZ, R15 ;  /* 0x000000ffff007224 */ /* 0x000fe200078e000f */
[----:B------:R-:W-:-:S07]  /*2940*/  MOV R24, 0x2960 ;  /* 0x0000296000187802 */ /* 0x000fce0000000f00 */
[----:B------:R-:W-:Y:S05]  /*2950*/  CALL.REL.NOINC `($__internal_0_$__cuda_sm20_sqrt_rn_f32_slowpath) ;  /* 0x0000000c00b87944 */ /* 0x000fea0003c00000 */
[----:B------:R-:W-:Y:S05]  /*2960*/  BRA `(.L_x_37) ;  /* 0x0000000000107947 */ /* 0x000fea0003800000 */
.L_x_36:
[----:B------:R-:W-:Y:S01]  /*2970*/  FMUL.FTZ R0, R15, R10 ;  /* 0x0000000a0f007220 */ /* 0x000fe20000410000 */
[----:B------:R-:W-:-:S03]  /*2980*/  FMUL.FTZ R10, R10, 0.5 ;  /* 0x3f0000000a0a7820 */ /* 0x000fc60000410000 */
[----:B------:R-:W-:-:S04]  /*2990*/  FFMA R15, -R0, R0, R15 ;  /* 0x00000000000f7223 */ /* 0x000fc8000000010f */
[----:B------:R-:W-:-:S07]  /*29a0*/  FFMA R0, R15, R10, R0 ;  /* 0x0000000a0f007223 */ /* 0x000fce0000000000 */
.L_x_37:
[----:B------:R-:W-:Y:S05]  /*29b0*/  BSYNC.RECONVERGENT B1 ;  /* 0x0000000000017941 */ /* 0x000fea0003800200 */
.L_x_35:
[----:B------:R-:W-:Y:S01]  /*29c0*/  FMUL.RZ R14, R9, 0.15915493667125701904 ;  /* 0x3e22f983090e7820 */ /* 0x000fe2000040c000 */
[----:B------:R-:W-:-:S03]  /*29d0*/  IMAD.MOV.U32 R10, RZ, RZ, 0x1 ;  /* 0x00000001ff0a7424 */ /* 0x000fc600078e00ff */
[----:B------:R-:W0:Y:S08]  /*29e0*/  MUFU.SIN R9, R14 ;  /* 0x0000000e00097308 */ /* 0x000e300000000400 */
[----:B------:R-:W1:Y:S01]  /*29f0*/  MUFU.COS R15, R14 ;  /* 0x0000000e000f7308 */ /* 0x000e620000000000 */
[-C--:B0-----:R-:W-:Y:S01]  /*2a00*/  FMUL R9, R9, R0.reuse ;  /* 0x0000000009097220 */ /* 0x081fe20000400000 */
[----:B-1----:R-:W-:Y:S01]  /*2a10*/  FMUL R31, R15, R0 ;  /* 0x000000000f1f7220 */ /* 0x002fe20000400000 */
[----:B------:R-:W-:Y:S06]  /*2a20*/  BRA `(.L_x_38) ;  /* 0x00000000001c7947 */ /* 0x000fec0003800000 */
.L_x_34:
[----:B------:R-:W-:Y:S01]  /*2a30*/  MOV R7, R13 ;  /* 0x0000000d00077202 */ /* 0x000fe20000000f00 */
[----:B-1----:R-:W-:Y:S02]  /*2a40*/  HFMA2 R10, -RZ, RZ, 0, 0 ;  /* 0x00000000ff0a7431 */ /* 0x002fe400000001ff */
[----:B------:R-:W-:Y:S02]  /*2a50*/  IMAD.MOV.U32 R6, RZ, RZ, R12 ;  /* 0x000000ffff067224 */ /* 0x000fe400078e000c */
[----:B------:R-:W-:Y:S01]  /*2a60*/  IMAD.MOV.U32 R13, RZ, RZ, R3 ;  /* 0x000000ffff0d7224 */ /* 0x000fe200078e0003 */
[----:B------:R-:W-:Y:S01]  /*2a70*/  MOV R3, R17 ;  /* 0x0000001100037202 */ /* 0x000fe20000000f00 */
[----:B------:R-:W-:Y:S02]  /*2a80*/  IMAD.MOV.U32 R9, RZ, RZ, R31 ;  /* 0x000000ffff097224 */ /* 0x000fe400078e001f */
[----:B------:R-:W-:-:S07]  /*2a90*/  IMAD.MOV.U32 R12, RZ, RZ, R14 ;  /* 0x000000ffff0c7224 */ /* 0x000fce00078e000e */
.L_x_38:
[----:B------:R-:W-:Y:S05]  /*2aa0*/  BSYNC.RECONVERGENT B0 ;  /* 0x0000000000007941 */ /* 0x000fea0003800200 */
.L_x_33:
[----:B------:R0:W-:Y:S01]  /*2ab0*/  STG.E.64 desc[UR8][R4.64], R2 ;  /* 0x0000000204007986 */ /* 0x0001e2000c101b08 */
[----:B------:R-:W-:-:S03]  /*2ac0*/  FFMA R29, R8, R9, R29 ;  /* 0x00000009081d7223 */ /* 0x000fc6000000001d */
[----:B------:R0:W-:Y:S04]  /*2ad0*/  STG.E.64 desc[UR8][R4.64+0x8], R12 ;  /* 0x0000080c04007986 */ /* 0x0001e8000c101b08 */
[----:B------:R0:W-:Y:S04]  /*2ae0*/  STG.E.64 desc[UR8][R4.64+0x10], R6 ;  /* 0x0000100604007986 */ /* 0x0001e8000c101b08 */
[----:B------:R0:W-:Y:S04]  /*2af0*/  STG.E.64 desc[UR8][R4.64+0x28], R18 ;  /* 0x0000281204007986 */ /* 0x0001e8000c101b08 */
[----:B------:R0:W-:Y:S04]  /*2b00*/  STG.E desc[UR8][R4.64+0x20], R31 ;  /* 0x0000201f04007986 */ /* 0x0001e8000c101908 */
[----:B------:R0:W-:Y:S02]  /*2b10*/  STG.E.64 desc[UR8][R4.64+0x18], R10 ;  /* 0x0000180a04007986 */ /* 0x0001e4000c101b08 */
.L_x_32:
[----:B------:R-:W2:Y:S08]  /*2b20*/  LDC.64 R8, c[0x0][0x3a8] ;  /* 0x0000ea00ff087b82 */ /* 0x000eb00000000a00 */
[----:B0-----:R-:W0:Y:S08]  /*2b30*/  LDC.64 R2, c[0x0][0x398] ;  /* 0x0000e600ff027b82 */ /* 0x001e300000000a00 */
[----:B------:R-:W3:Y:S01]  /*2b40*/  LDC.64 R6, c[0x0][0x390] ;  /* 0x0000e400ff067b82 */ /* 0x000ee20000000a00 */
[----:B--2---:R-:W-:-:S06]  /*2b50*/  IMAD.WIDE.U32 R8, R27, 0x4, R8 ;  /* 0x000000041b087825 */ /* 0x004fcc00078e0008 */
[----:B------:R2:W4:Y:S01]  /*2b60*/  LDG.E R8, desc[UR8][R8.64] ;  /* 0x0000000808087981 */ /* 0x000522000c1e1900 */
[----:B-1---5:R-:W-:-:S04]  /*2b70*/  IMAD.IADD R11, R20, 0x1, R27 ;  /* 0x00000001140b7824 */ /* 0x022fc800078e021b */
[----:B0-----:R-:W-:-:S04]  /*2b80*/  IMAD R11, R2, UR7, R11 ;  /* 0x00000007020b7c24 */ /* 0x001fc8000f8e020b */
[----:B---3--:R-:W-:-:S05]  /*2b90*/  IMAD.WIDE R6, R11, 0x4, R6 ;  /* 0x000000040b067825 */ /* 0x008fca00078e0206 */
[----:B------:R0:W3:Y:S01]  /*2ba0*/  LDG.E R11, desc[UR8][R6.64] ;  /* 0x00000008060b7981 */ /* 0x0000e2000c1e1900 */
[----:B------:R-:W-:Y:S01]  /*2bb0*/  FMUL R29, R26, R29 ;  /* 0x0000001d1a1d7220 */ /* 0x000fe20000400000 */
[----:B--2---:R-:W-:Y:S02]  /*2bc0*/  HFMA2 R9, -RZ, RZ, 3.7421875, 0 ;  /* 0x437c0000ff097431 */ /* 0x004fe400000001ff */
[----:B------:R-:W-:-:S05]  /*2bd0*/  VIADD R27, R27, 0x1 ;  /* 0x000000011b1b7836 */ /* 0x000fca0000000000 */
[----:B------:R-:W-:Y:S01]  /*2be0*/  ISETP.NE.AND P0, PT, R27, R2, PT ;  /* 0x000000021b00720c */ /* 0x000fe20003f05270 */
[----:B0-----:R-:W-:-:S04]  /*2bf0*/  IMAD.WIDE.U32 R6, R2, 0x4, R6 ;  /* 0x0000000402067825 */ /* 0x001fc800078e0006 */
[----:B----4-:R-:W-:-:S04]  /*2c00*/  FMUL R0, R8, R8 ;  /* 0x0000000808007220 */ /* 0x010fc80000400000 */
[----:B------:R-:W-:-:S04]  /*2c10*/  FFMA R0, R0, -0.5, R3 ;  /* 0xbf00000000007823 */ /* 0x000fc80000000003 */
[----:B------:R-:W-:Y:S01]  /*2c20*/  FMUL R3, R0, R23 ;  /* 0x0000001700037220 */ /* 0x000fe20000400000 */
[----:B------:R-:W-:-:S03]  /*2c30*/  IMAD.MOV.U32 R0, RZ, RZ, 0x3bbb989d ;  /* 0x3bbb989dff007424 */ /* 0x000fc600078e00ff */
[----:B------:R-:W-:-:S04]  /*2c40*/  FFMA R3, R8, R29, R3 ;  /* 0x0000001d08037223 */ /* 0x000fc80000000003 */
[----:B------:R-:W-:-:S04]  /*2c50*/  FFMA.SAT R0, R3, R0, 0.5 ;  /* 0x3f00000003007423 */ /* 0x000fc80000002000 */
[----:B------:R-:W-:-:S04]  /*2c60*/  FFMA.RM R0, R0, R9, 12582913 ;  /* 0x4b40000100007423 */ /* 0x000fc80000004009 */
[C---:B------:R-:W-:Y:S01]  /*2c70*/  FADD R8, R0.reuse, -12583039 ;  /* 0xcb40007f00087421 */ /* 0x040fe20000000000 */
[----:B------:R-:W-:-:S03]  /*2c80*/  IMAD.SHL.U32 R0, R0, 0x800000, RZ ;  /* 0x0080000000007824 */ /* 0x000fc600078e00ff */
[----:B------:R-:W-:-:S04]  /*2c90*/  FFMA R8, R3, 1.4426950216293334961, -R8 ;  /* 0x3fb8aa3b03087823 */ /* 0x000fc80000000808 */
[----:B------:R-:W-:-:S04]  /*2ca0*/  FFMA R8, R3, 1.925963033500011079e-08, R8 ;  /* 0x32a5706003087823 */ /* 0x000fc80000000008 */
[----:B------:R-:W0:Y:S02]  /*2cb0*/  MUFU.EX2 R3, R8 ;  /* 0x0000000800037308 */ /* 0x000e240000000800 */
[----:B0-----:R-:W-:-:S04]  /*2cc0*/  FMUL R0, R0, R3 ;  /* 0x0000000300007220 */ /* 0x001fc80000400000 */
[----:B---3--:R-:W-:-:S05]  /*2cd0*/  FMUL R11, R0, R11 ;  /* 0x0000000b000b7220 */ /* 0x008fca0000400000 */
[----:B------:R0:W-:Y:S01]  /*2ce0*/  STG.E desc[UR8][R6.64], R11 ;  /* 0x0000000b06007986 */ /* 0x0001e2000c101908 */
[----:B------:R-:W-:Y:S05]  /*2cf0*/  @P0 BRA `(.L_x_39) ;  /* 0xffffffe800d80947 */ /* 0x000fea000383ffff */
[----:B------:R-:W1:Y:S01]  /*2d00*/  LDCU UR6, c[0x0][0x3bc] ;  /* 0x00007780ff0677ac */ /* 0x000e620008000800 */
[----:B------:R-:W-:Y:S02]  /*2d10*/  UIADD3 UR4, UPT, UPT, UR5, 0x1, URZ ;  /* 0x0000000105047890 */ /* 0x000fe4000fffe0ff */
[----:B-1----:R-:W-:-:S05]  /*2d20*/  UISETP.NE.AND UP0, UPT, UR5, UR6, UPT ;  /* 0x000000060500728c */ /* 0x002fca000bf05270 */
[----:B------:R-:W-:-:S04]  /*2d30*/  UMOV UR5, UR4 ;  /* 0x0000000400057c82 */ /* 0x000fc80008000000 */
[----:B------:R-:W-:Y:S05]  /*2d40*/  BRA.U UP0, `(.L_x_40) ;  /* 0xffffffe900bc7547 */ /* 0x000fea000b83ffff */
.L_x_14:
[----:B------:R-:W5:Y:S01]  /*2d50*/  LDCU UR11, c[0x0][0x398] ;  /* 0x00007300ff0b77ac */ /* 0x000f620008000800 */
[----:B01----:R-:W-:Y:S01]  /*2d60*/  MOV R6, RZ ;  /* 0x000000ff00067202 */ /* 0x003fe20000000f00 */
[----:B-----5:R-:W-:-:S09]  /*2d70*/  UISETP.GE.AND UP0, UPT, UR11, 0x1, UPT ;  /* 0x000000010b00788c */ /* 0x020fd2000bf06270 */
[----:B------:R-:W-:Y:S05]  /*2d80*/  BRA.U !UP0, `(.L_x_41) ;  /* 0x0000000908747547 */ /* 0x000fea000b800000 */
[----:B--234-:R-:W0:Y:S01]  /*2d90*/  LDC R9, c[0x0][0x3bc] ;  /* 0x0000ef00ff097b82 */ /* 0x01ce220000000800 */
[----:B------:R-:W-:Y:S01]  /*2da0*/  UISETP.GE.U32.AND UP1, UPT, UR11, 0x10, UPT ;  /* 0x000000100b00788c */ /* 0x000fe2000bf26070 */
[----:B------:R-:W-:Y:S01]  /*2db0*/  IMAD.MOV.U32 R6, RZ, RZ, RZ ;  /* 0x000000ffff067224 */ /* 0x000fe200078e00ff */
[----:B------:R-:W-:Y:S01]  /*2dc0*/  ULOP3.LUT UR12, UR11, 0xf, URZ, 0xc0, !UPT ;  /* 0x0000000f0b0c7892 */ /* 0x000fe2000f8ec0ff */
[----:B------:R-:W-:-:S03]  /*2dd0*/  IMAD.MOV.U32 R0, RZ, RZ, RZ ;  /* 0x000000ffff007224 */ /* 0x000fc600078e00ff */
[----:B------:R-:W-:Y:S01]  /*2de0*/  UISETP.NE.AND UP0, UPT, UR12, URZ, UPT ;  /* 0x000000ff0c00728c */ /* 0x000fe2000bf05270 */
[----:B0-----:R-:W-:Y:S02]  /*2df0*/  IADD3 R7, PT, PT, R9, 0x1, RZ ;  /* 0x0000000109077810 */ /* 0x001fe40007ffe0ff */
[----:B------:R-:W-:Y:S08]  /*2e00*/  BRA.U !UP1, `(.L_x_42) ;  /* 0x00000005091c7547 */ /* 0x000ff0000b800000 */
[----:B------:R-:W0:Y:S01]  /*2e10*/  LDCU.64 UR4, c[0x0][0x3c0] ;  /* 0x00007800ff0477ac */ /* 0x000e220008000a00 */
[----:B------:R-:W-:Y:S02]  /*2e20*/  IMAD R8, R22, R7, R9 ;  /* 0x0000000716087224 */ /* 0x000fe400078e0209 */
[----:B------:R-:W-:Y:S01]  /*2e30*/  IMAD.MOV.U32 R6, RZ, RZ, RZ ;  /* 0x000000ffff067224 */ /* 0x000fe200078e00ff */
[----:B------:R-:W1:Y:S01]  /*2e40*/  LDCU.64 UR6, c[0x0][0x390] ;  /* 0x00007200ff0677ac */ /* 0x000e620008000a00 */
[----:B------:R-:W-:Y:S01]  /*2e50*/  IMAD R8, R8, UR11, RZ ;  /* 0x0000000b08087c24 */ /* 0x000fe2000f8e02ff */
[----:B------:R-:W-:-:S04]  /*2e60*/  ULOP3.LUT UR13, UR11, 0x7ffffff0, URZ, 0xc0, !UPT ;  /* 0x7ffffff00b0d7892 */ /* 0x000fc8000f8ec0ff */
[----:B------:R-:W-:Y:S02]  /*2e70*/  UIADD3 UR10, UPT, UPT, -UR13, URZ, URZ ;  /* 0x000000ff0d0a7290 */ /* 0x000fe4000fffe1ff */
[----:B------:R-:W-:Y:S01]  /*2e80*/  IMAD.U32 R0, RZ, RZ, UR13 ;  /* 0x0000000dff007e24 */ /* 0x000fe2000f8e00ff */
[----:B0-----:R-:W-:-:S04]  /*2e90*/  UIADD3 UR4, UP2, UPT, UR4, 0x20, URZ ;  /* 0x0000002004047890 */ /* 0x001fc8000ff5e0ff */
[----:B------:R-:W-:Y:S02]  /*2ea0*/  UIADD3.X UR5, UPT, UPT, URZ, UR5, URZ, UP2, !UPT ;  /* 0x00000005ff057290 */ /* 0x000fe400097fe4ff */
[----:B-1----:R-:W-:Y:S01]  /*2eb0*/  UIADD3 UR6, UP1, UPT, UR6, 0x20, URZ ;  /* 0x0000002006067890 */ /* 0x002fe2000ff3e0ff */
[----:B------:R-:W-:-:S03]  /*2ec0*/  MOV R2, UR4 ;  /* 0x0000000400027c02 */ /* 0x000fc60008000f00 */
[----:B------:R-:W-:Y:S01]  /*2ed0*/  IMAD.U32 R3, RZ, RZ, UR5 ;  /* 0x00000005ff037e24 */ /* 0x000fe2000f8e00ff */
[----:B------:R-:W-:-:S12]  /*2ee0*/  UIADD3.X UR7, UPT, UPT, URZ, UR7, URZ, UP1, !UPT ;  /* 0x00000007ff077290 */ /* 0x000fd80008ffe4ff */
.L_x_43:
[----:B------:R-:W-:Y:S01]  /*2ef0*/  MOV R5, UR7 ;  /* 0x0000000700057c02 */ /* 0x000fe20008000f00 */
[----:B------:R-:W-:Y:S01]  /*2f00*/  IMAD.U32 R4, RZ, RZ, UR6 ;  /* 0x00000006ff047e24 */ /* 0x000fe2000f8e00ff */
[----:B------:R-:W2:Y:S03]  /*2f10*/  LDG.E R12, desc[UR8][R2.64+-0x20] ;  /* 0xffffe008020c7981 */ /* 0x000ea6000c1e1900 */
[----:B------:R-:W-:Y:S01]  /*2f20*/  IMAD.WIDE R4, R8, 0x4, R4 ;  /* 0x0000000408047825 */ /* 0x000fe200078e0204 */
[----:B------:R-:W3:Y:S04]  /*2f30*/  LDG.E R16, desc[UR8][R2.64+-0x1c] ;  /* 0xffffe40802107981 */ /* 0x000ee8000c1e1900 */
[----:B------:R-:W2:Y:S04]  /*2f40*/  LDG.E R13, desc[UR8][R4.64+-0x20] ;  /* 0xffffe008040d7981 */ /* 0x000ea8000c1e1900 */
[----:B------:R-:W3:Y:S04]  /*2f50*/  LDG.E R17, desc[UR8][R4.64+-0x1c] ;  /* 0xffffe40804117981 */ /* 0x000ee8000c1e1900 */
[----:B------:R-:W4:Y:S04]  /*2f60*/  LDG.E R18, desc[UR8][R2.64+-0x18] ;  /* 0xffffe80802127981 */ /* 0x000f28000c1e1900 */
[----:B------:R-:W4:Y:S04]  /*2f70*/  LDG.E R19, desc[UR8][R4.64+-0x18] ;  /* 0xffffe80804137981 */ /* 0x000f28000c1e1900 */
[----:B------:R-:W5:Y:S04]  /*2f80*/  LDG.E R24, desc[UR8][R2.64+-0x14] ;  /* 0xffffec0802187981 */ /* 0x000f68000c1e1900 */
[----:B------:R-:W5:Y:S04]  /*2f90*/  LDG.E R23, desc[UR8][R4.64+-0x14] ;  /* 0xffffec0804177981 */ /* 0x000f68000c1e1900 */
[----:B------:R-:W5:Y:S04]  /*2fa0*/  LDG.E R26, desc[UR8][R2.64+-0x10] ;  /* 0xfffff008021a7981 */ /* 0x000f68000c1e1900 */
[----:B------:R-:W5:Y:S04]  /*2fb0*/  LDG.E R25, desc[UR8][R4.64+-0x10] ;  /* 0xfffff00804197981 */ /* 0x000f68000c1e1900 */
[----:B------:R-:W5:Y:S04]  /*2fc0*/  LDG.E R10, desc[UR8][R2.64+-0xc] ;  /* 0xfffff408020a7981 */ /* 0x000f68000c1e1900 */
[----:B------:R-:W5:Y:S04]  /*2fd0*/  LDG.E R11, desc[UR8][R4.64+-0xc] ;  /* 0xfffff408040b7981 */ /* 0x000f68000c1e1900 */
[----:B------:R-:W5:Y:S04]  /*2fe0*/  LDG.E R15, desc[UR8][R2.64+-0x8] ;  /* 0xfffff808020f7981 */ /* 0x000f68000c1e1900 */
[----:B------:R-:W5:Y:S04]  /*2ff0*/  LDG.E R27, desc[UR8][R4.64+0x18] ;  /* 0x00001808041b7981 */ /* 0x000f68000c1e1900 */
[----:B------:R-:W5:Y:S01]  /*3000*/  LDG.E R29, desc[UR8][R4.64+0x1c] ;  /* 0x00001c08041d7981 */ /* 0x000f62000c1e1900 */
[----:B--2---:R-:W-:-:S03]  /*3010*/  FFMA R14, R13, R12, R6 ;  /* 0x0000000c0d0e7223 */ /* 0x004fc60000000006 */
[----:B------:R-:W2:Y:S04]  /*3020*/  LDG.E R12, desc[UR8][R4.64+-0x8] ;  /* 0xfffff808040c7981 */ /* 0x000ea8000c1e1900 */
[----:B------:R-:W2:Y:S04]  /*3030*/  LDG.E R6, desc[UR8][R2.64+-0x4] ;  /* 0xfffffc0802067981 */ /* 0x000ea8000c1e1900 */
[----:B------:R-:W2:Y:S01]  /*3040*/  LDG.E R13, desc[UR8][R4.64+-0x4] ;  /* 0xfffffc08040d7981 */ /* 0x000ea2000c1e1900 */
[----:B---3--:R-:W-:-:S03]  /*3050*/  FFMA R14, R17, R16, R14 ;  /* 0x00000010110e7223 */ /* 0x008fc6000000000e */
[----:B------:R-:W3:Y:S01]  /*3060*/  LDG.E R17, desc[UR8][R2.64] ;  /* 0x0000000802117981 */ /* 0x000ee2000c1e1900 */
[----:B----4-:R-:W-:-:S03]  /*3070*/  FFMA R18, R19, R18, R14 ;  /* 0x0000001213127223 */ /* 0x010fc6000000000e */
[----:B------:R-:W3:Y:S01]  /*3080*/  LDG.E R14, desc[UR8][R4.64] ;  /* 0x00000008040e7981 */ /* 0x000ee2000c1e1900 */
[----:B-----5:R-:W-:-:S03]  /*3090*/  FFMA R18, R23, R24, R18 ;  /* 0x0000001817127223 */ /* 0x020fc60000000012 */
[----:B------:R-:W4:Y:S04]  /*30a0*/  LDG.E R19, desc[UR8][R2.64+0x4] ;  /* 0x0000040802137981 */ /* 0x000f28000c1e1900 */
[----:B------:R-:W4:Y:S01]  /*30b0*/  LDG.E R16, desc[UR8][R4.64+0x4] ;  /* 0x0000040804107981 */ /* 0x000f22000c1e1900 */
[----:B------:R-:W-:-:S03]  /*30c0*/  FFMA R26, R25, R26, R18 ;  /* 0x0000001a191a7223 */ /* 0x000fc60000000012 */
[----:B------:R-:W5:Y:S04]  /*30d0*/  LDG.E R23, desc[UR8][R2.64+0x8] ;  /* 0x0000080802177981 */ /* 0x000f68000c1e1900 */
[----:B------:R-:W5:Y:S01]  /*30e0*/  LDG.E R18, desc[UR8][R4.64+0x8] ;  /* 0x0000080804127981 */ /* 0x000f62000c1e1900 */
[----:B------:R-:W-:-:S03]  /*30f0*/  FFMA R11, R11, R10, R26 ;  /* 0x0000000a0b0b7223 */ /* 0x000fc6000000001a */
[----:B------:R-:W5:Y:S04]  /*3100*/  LDG.E R24, desc[UR8][R2.64+0xc] ;  /* 0x00000c0802187981 */ /* 0x000f68000c1e1900 */
[----:B------:R-:W5:Y:S04]  /*3110*/  LDG.E R10, desc[UR8][R4.64+0xc] ;  /* 0x00000c08040a7981 */ /* 0x000f68000c1e1900 */
[----:B------:R-:W5:Y:S04]  /*3120*/  LDG.E R25, desc[UR8][R4.64+0x14] ;  /* 0x0000140804197981 */ /* 0x000f68000c1e1900 */
[----:B------:R-:W5:Y:S01]  /*3130*/  LDG.E R26, desc[UR8][R2.64+0x1c] ;  /* 0x00001c08021a7981 */ /* 0x000f62000c1e1900 */
[----:B--2---:R-:W-:-:S03]  /*3140*/  FFMA R12, R12, R15, R11 ;  /* 0x0000000f0c0c7223 */ /* 0x004fc6000000000b */
[----:B------:R-:W2:Y:S04]  /*3150*/  LDG.E R15, desc[UR8][R2.64+0x10] ;  /* 0x00001008020f7981 */ /* 0x000ea8000c1e1900 */
[----:B------:R-:W2:Y:S01]  /*3160*/  LDG.E R11, desc[UR8][R4.64+0x10] ;  /* 0x00001008040b7981 */ /* 0x000ea2000c1e1900 */
[----:B------:R-:W-:-:S03]  /*3170*/  FFMA R13, R13, R6, R12 ;  /* 0x000000060d0d7223 */ /* 0x000fc6000000000c */
[----:B------:R-:W2:Y:S04]  /*3180*/  LDG.E R6, desc[UR8][R2.64+0x14] ;  /* 0x0000140802067981 */ /* 0x000ea8000c1e1900 */
[----:B------:R0:W2:Y:S01]  /*3190*/  LDG.E R12, desc[UR8][R2.64+0x18] ;  /* 0x00001808020c7981 */ /* 0x0000a2000c1e1900 */
[----:B---3--:R-:W-:-:S04]  /*31a0*/  FFMA R13, R14, R17, R13 ;  /* 0x000000110e0d7223 */ /* 0x008fc8000000000d */
[----:B----4-:R-:W-:Y:S01]  /*31b0*/  FFMA R13, R16, R19, R13 ;  /* 0x00000013100d7223 */ /* 0x010fe2000000000d */
[----:B------:R-:W-:-:S03]  /*31c0*/  UIADD3 UR10, UPT, UPT, UR10, 0x10, URZ ;  /* 0x000000100a0a7890 */ /* 0x000fc6000fffe0ff */
[----:B-----5:R-:W-:Y:S01]  /*31d0*/  FFMA R13, R18, R23, R13 ;  /* 0x00000017120d7223 */ /* 0x020fe2000000000d */
[----:B------:R-:W-:-:S03]  /*31e0*/  UISETP.NE.AND UP1, UPT, UR10, URZ, UPT ;  /* 0x000000ff0a00728c */ /* 0x000fc6000bf25270 */
[----:B------:R-:W-:Y:S01]  /*31f0*/  FFMA R10, R10, R24, R13 ;  /* 0x000000180a0a7223 */ /* 0x000fe2000000000d */
[----:B0-----:R-:W-:Y:S01]  /*3200*/  IADD3 R2, P0, PT, R2, 0x40, RZ ;  /* 0x0000004002027810 */ /* 0x001fe20007f1e0ff */
[----:B------:R-:W-:-:S04]  /*3210*/  VIADD R8, R8, 0x10 ;  /* 0x0000001008087836 */ /* 0x000fc80000000000 */
[----:B------:R-:W-:Y:S02]  /*3220*/  IMAD.X R3, RZ, RZ, R3, P0 ;  /* 0x000000ffff037224 */ /* 0x000fe400000e0603 */
[----:B--2---:R-:W-:-:S04]  /*3230*/  FFMA R10, R11, R15, R10 ;  /* 0x0000000f0b0a7223 */ /* 0x004fc8000000000a */
[----:B------:R-:W-:-:S04]  /*3240*/  FFMA R6, R25, R6, R10 ;  /* 0x0000000619067223 */ /* 0x000fc8000000000a */
[----:B------:R-:W-:-:S04]  /*3250*/  FFMA R6, R27, R12, R6 ;  /* 0x0000000c1b067223 */ /* 0x000fc80000000006 */
[----:B------:R-:W-:Y:S01]  /*3260*/  FFMA R6, R29, R26, R6 ;  /* 0x0000001a1d067223 */ /* 0x000fe20000000006 */
[----:B------:R-:W-:Y:S06]  /*3270*/  BRA.U UP1, `(.L_x_43) ;  /* 0xfffffffd011c7547 */ /* 0x000fec000b83ffff */
.L_x_42:
[----:B------:R-:W-:Y:S01]  /*3280*/  IMAD R11, R9, UR11, R20 ;  /* 0x0000000b090b7c24 */ /* 0x000fe2000f8e0214 */
[----:B------:R-:W-:Y:S06]  /*3290*/  BRA.U !UP0, `(.L_x_41) ;  /* 0x0000000508307547 */ /* 0x000fec000b800000 */
[----:B------:R-:W-:Y:S02]  /*32a0*/  UISETP.GE.U32.AND UP0, UPT, UR12, 0x8, UPT ;  /* 0x000000080c00788c */ /* 0x000fe4000bf06070 */
[----:B------:R-:W-:-:S04]  /*32b0*/  ULOP3.LUT UR5, UR11, 0x7, URZ, 0xc0, !UPT ;  /* 0x000000070b057892 */ /* 0x000fc8000f8ec0ff */
[----:B------:R-:W-:-:S03]  /*32c0*/  UISETP.NE.AND UP1, UPT, UR5, URZ, UPT ;  /* 0x000000ff0500728c */ /* 0x000fc6000bf25270 */
[----:B------:R-:W-:Y:S08]  /*32d0*/  BRA.U !UP0, `(.L_x_44) ;  /* 0x0000000108787547 */ /* 0x000ff0000b800000 */
[----:B------:R-:W0:Y:S01]  /*32e0*/  LDC.64 R2, c[0x0][0x390] ;  /* 0x0000e400ff027b82 */ /* 0x000e220000000a00 */
[----:B------:R-:W-:-:S07]  /*32f0*/  IADD3 R13, PT, PT, R11, R0, RZ ;  /* 0x000000000b0d7210 */ /* 0x000fce0007ffe0ff */
[----:B------:R-:W1:Y:S01]  /*3300*/  LDC.64 R4, c[0x0][0x3c0] ;  /* 0x0000f000ff047b82 */ /* 0x000e620000000a00 */
[----:B0-----:R-:W-:-:S05]  /*3310*/  IMAD.WIDE R2, R13, 0x4, R2 ;  /* 0x000000040d027825 */ /* 0x001fca00078e0202 */
[----:B------:R-:W2:Y:S01]  /*3320*/  LDG.E R13, desc[UR8][R2.64] ;  /* 0x00000008020d7981 */ /* 0x000ea2000c1e1900 */
[----:B-1----:R-:W-:-:S03]  /*3330*/  IMAD.WIDE.U32 R4, R0, 0x4, R4 ;  /* 0x0000000400047825 */ /* 0x002fc600078e0004 */
        /* <DEDUP_REMOVED lines=15> */
[----:B------:R-:W-:-:S02]  /*3430*/  VIADD R0, R0, 0x8 ;  /* 0x0000000800007836 */ /* 0x000fc40000000000 */
[----:B--2---:R-:W-:-:S04]  /*3440*/  FFMA R8, R13, R8, R6 ;  /* 0x000000080d087223 */ /* 0x004fc80000000006 */
[----:B---3--:R-:W-:-:S04]  /*3450*/  FFMA R8, R15, R10, R8 ;  /* 0x0000000a0f087223 */ /* 0x008fc80000000008 */
[----:B----4-:R-:W-:-:S04]  /*3460*/  FFMA R8, R17, R12, R8 ;  /* 0x0000000c11087223 */ /* 0x010fc80000000008 */
[----:B-----5:R-:W-:-:S04]  /*3470*/  FFMA R8, R19, R14, R8 ;  /* 0x0000000e13087223 */ /* 0x020fc80000000008 */
[----:B------:R-:W-:-:S04]  /*3480*/  FFMA R8, R23, R16, R8 ;  /* 0x0000001017087223 */ /* 0x000fc80000000008 */
[----:B------:R-:W-:-:S04]  /*3490*/  FFMA R8, R25, R18, R8 ;  /* 0x0000001219087223 */ /* 0x000fc80000000008 */
[----:B------:R-:W-:-:S04]  /*34a0*/  FFMA R8, R27, R20, R8 ;  /* 0x000000141b087223 */ /* 0x000fc80000000008 */
[----:B------:R-:W-:-:S07]  /*34b0*/  FFMA R6, R29, R24, R8 ;  /* 0x000000181d067223 */ /* 0x000fce0000000008 */
.L_x_44:
[----:B------:R-:W-:Y:S05]  /*34c0*/  BRA.U !UP1, `(.L_x_41) ;  /* 0x0000000109a47547 */ /* 0x000fea000b800000 */
[----:B------:R-:W-:Y:S02]  /*34d0*/  UISETP.GE.U32.AND UP0, UPT, UR5, 0x4, UPT ;  /* 0x000000040500788c */ /* 0x000fe4000bf06070 */
[----:B------:R-:W-:-:S04]  /*34e0*/  ULOP3.LUT UR4, UR11, 0x3, URZ, 0xc0, !UPT ;  /* 0x000000030b047892 */ /* 0x000fc8000f8ec0ff */
[----:B------:R-:W-:-:S03]  /*34f0*/  UISETP.NE.AND UP1, UPT, UR4, URZ, UPT ;  /* 0x000000ff0400728c */ /* 0x000fc6000bf25270 */
[----:B------:R-:W-:Y:S08]  /*3500*/  BRA.U !UP0, `(.L_x_45) ;  /* 0x0000000108487547 */ /* 0x000ff0000b800000 */
[----:B------:R-:W0:Y:S01]  /*3510*/  LDC.64 R2, c[0x0][0x390] ;  /* 0x0000e400ff027b82 */ /* 0x000e220000000a00 */
[----:B------:R-:W-:-:S07]  /*3520*/  IMAD.IADD R11, R11, 0x1, R0 ;  /* 0x000000010b0b7824 */ /* 0x000fce00078e0200 */
        /* <DEDUP_REMOVED lines=10> */
[----:B------:R-:W5:Y:S01]  /*35d0*/  LDG.E R14, desc[UR8][R4.64+0xc] ;  /* 0x00000c08040e7981 */ /* 0x000f62000c1e1900 */
[----:B------:R-:W-:Y:S01]  /*35e0*/  IADD3 R0, PT, PT, R0, 0x4, RZ ;  /* 0x0000000400007810 */ /* 0x000fe20007ffe0ff */
[----:B--2---:R-:W-:-:S04]  /*35f0*/  FFMA R8, R11, R8, R6 ;  /* 0x000000080b087223 */ /* 0x004fc80000000006 */
[----:B---3--:R-:W-:-:S04]  /*3600*/  FFMA R8, R13, R10, R8 ;  /* 0x0000000a0d087223 */ /* 0x008fc80000000008 */
[----:B----4-:R-:W-:-:S04]  /*3610*/  FFMA R8, R15, R12, R8 ;  /* 0x0000000c0f087223 */ /* 0x010fc80000000008 */
[----:B-----5:R-:W-:-:S07]  /*3620*/  FFMA R6, R17, R14, R8 ;  /* 0x0000000e11067223 */ /* 0x020fce0000000008 */
.L_x_45:
[----:B------:R-:W-:Y:S05]  /*3630*/  BRA.U !UP1, `(.L_x_41) ;  /* 0x0000000109487547 */ /* 0x000fea000b800000 */
[----:B------:R-:W0:Y:S01]  /*3640*/  LDC.64 R2, c[0x0][0x3c0] ;  /* 0x0000f000ff027b82 */ /* 0x000e220000000a00 */
[----:B------:R-:W-:Y:S01]  /*3650*/  IMAD R7, R22, R7, R9 ;  /* 0x0000000716077224 */ /* 0x000fe200078e0209 */
[----:B------:R-:W-:-:S03]  /*3660*/  UIADD3 UR4, UPT, UPT, -UR4, URZ, URZ ;  /* 0x000000ff04047290 */ /* 0x000fc6000fffe1ff */
[----:B------:R-:W-:-:S03]  /*3670*/  IMAD R7, R7, UR11, R0 ;  /* 0x0000000b07077c24 */ /* 0x000fc6000f8e0200 */
[----:B------:R-:W1:Y:S01]  /*3680*/  LDC.64 R10, c[0x0][0x390] ;  /* 0x0000e400ff0a7b82 */ /* 0x000e620000000a00 */
[----:B0-----:R-:W-:-:S04]  /*3690*/  IMAD.WIDE.U32 R2, R0, 0x4, R2 ;  /* 0x0000000400027825 */ /* 0x001fc800078e0002 */
[----:B------:R-:W-:Y:S02]  /*36a0*/  IMAD.MOV.U32 R4, RZ, RZ, R2 ;  /* 0x000000ffff047224 */ /* 0x000fe400078e0002 */
[----:B------:R-:W-:-:S07]  /*36b0*/  IMAD.MOV.U32 R5, RZ, RZ, R3 ;  /* 0x000000ffff057224 */ /* 0x000fce00078e0003 */
.L_x_46:
[----:B-1----:R-:W-:Y:S01]  /*36c0*/  IMAD.WIDE R2, R7, 0x4, R10 ;  /* 0x0000000407027825 */ /* 0x002fe200078e020a */
[----:B------:R0:W2:Y:S05]  /*36d0*/  LDG.E R0, desc[UR8][R4.64] ;  /* 0x0000000804007981 */ /* 0x0000aa000c1e1900 */
[----:B------:R-:W2:Y:S01]  /*36e0*/  LDG.E R3, desc[UR8][R2.64] ;  /* 0x0000000802037981 */ /* 0x000ea2000c1e1900 */
[----:B------:R-:W-:-:S04]  /*36f0*/  UIADD3 UR4, UPT, UPT, UR4, 0x1, URZ ;  /* 0x0000000104047890 */ /* 0x000fc8000fffe0ff */
[----:B------:R-:W-:Y:S01]  /*3700*/  UISETP.NE.AND UP0, UPT, UR4, URZ, UPT ;  /* 0x000000ff0400728c */ /* 0x000fe2000bf05270 */
[----:B0-----:R-:W-:Y:S02]  /*3710*/  IADD3 R4, P0, PT, R4, 0x4, RZ ;  /* 0x0000000404047810 */ /* 0x001fe40007f1e0ff */
[----:B------:R-:W-:-:S03]  /*3720*/  IADD3 R7, PT, PT, R7, 0x1, RZ ;  /* 0x0000000107077810 */ /* 0x000fc60007ffe0ff */
[----:B------:R-:W-:Y:S02]  /*3730*/  IMAD.X R5, RZ, RZ, R5, P0 ;  /* 0x000000ffff057224 */ /* 0x000fe400000e0605 */
[----:B--2---:R-:W-:Y:S01]  /*3740*/  FFMA R6, R3, R0, R6 ;  /* 0x0000000003067223 */ /* 0x004fe20000000006 */
[----:B------:R-:W-:Y:S06]  /*3750*/  BRA.U UP0, `(.L_x_46) ;  /* 0xfffffffd00d87547 */ /* 0x000fec000b83ffff */
.L_x_41:
[----:B------:R-:W0:Y:S01]  /*3760*/  LDCU UR4, c[0x0][0x3c8] ;  /* 0x00007900ff0477ac */ /* 0x000e220008000800 */
[C---:B------:R-:W-:Y:S02]  /*3770*/  SHF.L.U32 R4, R22.reuse, 0x2, RZ ;  /* 0x0000000216047819 */ /* 0x040fe400000006ff */
[----:B------:R-:W-:Y:S01]  /*3780*/  SHF.L.U64.HI R21, R22, 0x2, R21 ;  /* 0x0000000216157819 */ /* 0x000fe20000010215 */
[----:B------:R-:W1:Y:S01]  /*3790*/  LDCU.128 UR12, c[0x0][0x380] ;  /* 0x00007000ff0c77ac */ /* 0x000e620008000c00 */
[----:B0-----:R-:W-:Y:S01]  /*37a0*/  FADD R6, R6, -UR4 ;  /* 0x8000000406067e21 */ /* 0x001fe20008000000 */
[----:B-1----:R-:W-:-:S04]  /*37b0*/  IADD3 R2, P0, PT, R4, UR12, RZ ;  /* 0x0000000c04027c10 */ /* 0x002fc8000ff1e0ff */
[----:B------:R-:W-:Y:S02]  /*37c0*/  FMNMX.NAN R7, RZ, R6, !PT ;  /* 0x00000006ff077209 */ /* 0x000fe40007820000 */
[----:B------:R-:W-:Y:S02]  /*37d0*/  IADD3 R4, P1, PT, R4, UR14, RZ ;  /* 0x0000000e04047c10 */ /* 0x000fe4000ff3e0ff */
[----:B------:R-:W-:Y:S01]  /*37e0*/  IADD3.X R3, PT, PT, R21, UR13, RZ, P0, !PT ;  /* 0x0000000d15037c10 */ /* 0x000fe200087fe4ff */
[----:B--234-:R-:W-:Y:S01]  /*37f0*/  FMUL R9, R7, R7 ;  /* 0x0000000707097220 */ /* 0x01cfe20000400000 */
[----:B------:R-:W-:-:S03]  /*3800*/  IADD3.X R5, PT, PT, R21, UR15, RZ, P1, !PT ;  /* 0x0000000f15057c10 */ /* 0x000fc60008ffe4ff */
[----:B------:R-:W-:Y:S04]  /*3810*/  STG.E desc[UR8][R2.64], R7 ;  /* 0x0000000702007986 */ /* 0x000fe8000c101908 */
[----:B------:R-:W-:Y:S01]  /*3820*/  STG.E desc[UR8][R4.64], R9 ;  /* 0x0000000904007986 */ /* 0x000fe2000c101908 */
[----:B------:R-:W-:Y:S05]  /*3830*/  EXIT ;  /* 0x000000000000794d */ /* 0x000fea0003800000 */
        .weak           $__internal_0_$__cuda_sm20_sqrt_rn_f32_slowpath
        .type           $__internal_0_$__cuda_sm20_sqrt_rn_f32_slowpath,@function
        .size           $__internal_0_$__cuda_sm20_sqrt_rn_f32_slowpath,($__internal_1_$__cuda_sm3x_div_rn_noftz_f32_slowpath - $__internal_0_$__cuda_sm20_sqrt_rn_f32_slowpath)
$__internal_0_$__cuda_sm20_sqrt_rn_f32_slowpath:
[----:B------:R-:W-:-:S13]  /*3840*/  LOP3.LUT P0, RZ, R0, 0x7fffffff, RZ, 0xc0, !PT ;  /* 0x7fffffff00ff7812 */ /* 0x000fda000780c0ff */
[----:B------:R-:W-:Y:S01]  /*3850*/  @!P0 IMAD.MOV.U32 R14, RZ, RZ, R0 ;  /* 0x000000ffff0e8224 */ /* 0x000fe200078e0000 */
[----:B------:R-:W-:Y:S06]  /*3860*/  @!P0 BRA `(.L_x_47) ;  /* 0x0000000000408947 */ /* 0x000fec0003800000 */
[----:B------:R-:W-:-:S13]  /*3870*/  FSETP.GEU.FTZ.AND P0, PT, R0, RZ, PT ;  /* 0x000000ff0000720b */ /* 0x000fda0003f1e000 */
[----:B------:R-:W-:Y:S01]  /*3880*/  @!P0 MOV R14, 0x7fffffff ;  /* 0x7fffffff000e8802 */ /* 0x000fe20000000f00 */
[----:B------:R-:W-:Y:S06]  /*3890*/  @!P0 BRA `(.L_x_47) ;  /* 0x0000000000348947 */ /* 0x000fec0003800000 */
[----:B------:R-:W-:-:S13]  /*38a0*/  FSETP.GTU.FTZ.AND P0, PT, |R0|, +INF , PT ;  /* 0x7f8000000000780b */ /* 0x000fda0003f1c200 */
[----:B------:R-:W-:Y:S01]  /*38b0*/  @P0 FADD.FTZ R14, R0, 1 ;  /* 0x3f800000000e0421 */ /* 0x000fe20000010000 */
[----:B------:R-:W-:Y:S06]  /*38c0*/  @P0 BRA `(.L_x_47) ;  /* 0x0000000000280947 */ /* 0x000fec0003800000 */
[----:B------:R-:W-:-:S13]  /*38d0*/  FSETP.NEU.FTZ.AND P0, PT, |R0|, +INF , PT ;  /* 0x7f8000000000780b */ /* 0x000fda0003f1d200 */
[----:B------:R-:W-:-:S04]  /*38e0*/  @P0 FFMA R25, R0, 1.84467440737095516160e+19, RZ ;  /* 0x5f80000000190823 */ /* 0x000fc800000000ff */
[----:B------:R-:W0:Y:S02]  /*38f0*/  @P0 MUFU.RSQ R17, R25 ;  /* 0x0000001900110308 */ /* 0x000e240000001400 */
[----:B0-----:R-:W-:Y:S01]  /*3900*/  @P0 FMUL.FTZ R14, R25, R17 ;  /* 0x00000011190e0220 */ /* 0x001fe20000410000 */
[----:B------:R-:W-:-:S03]  /*3910*/  @P0 FMUL.FTZ R17, R17, 0.5 ;  /* 0x3f00000011110820 */ /* 0x000fc60000410000 */
[----:B------:R-:W-:-:S04]  /*3920*/  @P0 FADD.FTZ R30, -R14, -RZ ;  /* 0x800000ff0e1e0221 */ /* 0x000fc80000010100 */
[----:B------:R-:W-:-:S04]  /*3930*/  @P0 FFMA R31, R14, R30, R25 ;  /* 0x0000001e0e1f0223 */ /* 0x000fc80000000019 */
[----:B------:R-:W-:Y:S01]  /*3940*/  @P0 FFMA R17, R31, R17, R14 ;  /* 0x000000111f110223 */ /* 0x000fe2000000000e */
[----:B------:R-:W-:-:S03]  /*3950*/  @!P0 IMAD.MOV.U32 R14, RZ, RZ, R0 ;  /* 0x000000ffff0e8224 */ /* 0x000fc600078e0000 */
[----:B------:R-:W-:-:S07]  /*3960*/  @P0 FMUL.FTZ R14, R17, 2.3283064365386962891e-10 ;  /* 0x2f800000110e0820 */ /* 0x000fce0000410000 */
.L_x_47:
[----:B------:R-:W-:Y:S01]  /*3970*/  IMAD.MOV.U32 R25, RZ, RZ, 0x0 ;  /* 0x00000000ff197424 */ /* 0x000fe200078e00ff */
[----:B------:R-:W-:-:S03]  /*3980*/  MOV R0, R14 ;  /* 0x0000000e00007202 */ /* 0x000fc60000000f00 */
[----:B------:R-:W-:Y:S05]  /*3990*/  RET.REL.NODEC R24 `(_Z8priceGPUPfS_S_ifS_S_S_fiS_fP17curandStateXORWOWim) ;  /* 0xffffffc418987950 */ /* 0x000fea0003c3ffff */
        .weak           $__internal_1_$__cuda_sm3x_div_rn_noftz_f32_slowpath
        .type           $__internal_1_$__cuda_sm3x_div_rn_noftz_f32_slowpath,@function
        .size           $__internal_1_$__cuda_sm3x_div_rn_noftz_f32_slowpath,(.L_x_58 - $__internal_1_$__cuda_sm3x_div_rn_noftz_f32_slowpath)
$__internal_1_$__cuda_sm3x_div_rn_noftz_f32_slowpath:
[----:B------:R-:W0:Y:S01]  /*39a0*/  LDC R3, c[0x0][0x3b8] ;  /* 0x0000ee00ff037b82 */ /* 0x000e220000000800 */
[----:B------:R-:W-:-:S04]  /*39b0*/  SHF.R.U32.HI R0, RZ, 0x17, R6 ;  /* 0x00000017ff007819 */ /* 0x000fc80000011606 */
[----:B------:R-:W-:-:S03]  /*39c0*/  LOP3.LUT R8, R0, 0xff, RZ, 0xc0, !PT ;  /* 0x000000ff00087812 */ /* 0x000fc600078ec0ff */
[----:B------:R-:W1:Y:S01]  /*39d0*/  LDC R9, c[0x0][0x3b8] ;  /* 0x0000ee00ff097b82 */ /* 0x000e620000000800 */
[----:B------:R-:W-:-:S04]  /*39e0*/  IADD3 R12, PT, PT, R8, -0x1, RZ ;  /* 0xffffffff080c7810 */ /* 0x000fc80007ffe0ff */
[----:B------:R-:W-:Y:S02]  /*39f0*/  ISETP.GT.U32.AND P0, PT, R12, 0xfd, PT ;  /* 0x000000fd0c00780c */ /* 0x000fe40003f04070 */
[----:B0-----:R-:W-:-:S04]  /*3a00*/  SHF.R.U32.HI R0, RZ, 0x17, R3 ;  /* 0x00000017ff007819 */ /* 0x001fc80000011603 */
[----:B------:R-:W-:-:S05]  /*3a10*/  LOP3.LUT R7, R0, 0xff, RZ, 0xc0, !PT ;  /* 0x000000ff00077812 */ /* 0x000fca00078ec0ff */
[----:B------:R-:W-:-:S05]  /*3a20*/  VIADD R11, R7, 0xffffffff ;  /* 0xffffffff070b7836 */ /* 0x000fca0000000000 */
[----:B------:R-:W-:-:S13]  /*3a30*/  ISETP.GT.U32.OR P0, PT, R11, 0xfd, P0 ;  /* 0x000000fd0b00780c */ /* 0x000fda0000704470 */
[----:B------:R-:W-:Y:S01]  /*3a40*/  @!P0 MOV R10, RZ ;  /* 0x000000ff000a8202 */ /* 0x000fe20000000f00 */
[----:B-1----:R-:W-:Y:S06]  /*3a50*/  @!P0 BRA `(.L_x_48) ;  /* 0x0000000000608947 */ /* 0x002fec0003800000 */
[----:B------:R-:W-:Y:S01]  /*3a60*/  FSETP.GTU.FTZ.AND P0, PT, |R3|, +INF , PT ;  /* 0x7f8000000300780b */ /* 0x000fe20003f1c200 */
[----:B------:R-:W-:Y:S01]  /*3a70*/  IMAD.MOV.U32 R0, RZ, RZ, R6 ;  /* 0x000000ffff007224 */ /* 0x000fe200078e0006 */
[----:B------:R-:W-:-:S04]  /*3a80*/  FSETP.GTU.FTZ.AND P1, PT, |R6|, +INF , PT ;  /* 0x7f8000000600780b */ /* 0x000fc80003f3c200 */
[----:B------:R-:W-:-:S13]  /*3a90*/  PLOP3.LUT P0, PT, P0, P1, PT, 0xf8, 0x8f ;  /* 0x00000000008f781c */ /* 0x000fda0000703f70 */
[----:B------:R-:W-:Y:S05]  /*3aa0*/  @P0 BRA `(.L_x_49) ;  /* 0x0000000400440947 */ /* 0x000fea0003800000 */
[----:B------:R-:W-:-:S13]  /*3ab0*/  LOP3.LUT P0, RZ, R6, 0x7fffffff, R9, 0xc8, !PT ;  /* 0x7fffffff06ff7812 */ /* 0x000fda000780c809 */
[----:B------:R-:W-:Y:S05]  /*3ac0*/  @!P0 BRA `(.L_x_50) ;  /* 0x0000000400348947 */ /* 0x000fea0003800000 */
[C---:B------:R-:W-:Y:S02]  /*3ad0*/  FSETP.NEU.FTZ.AND P2, PT, |R3|.reuse, +INF , PT ;  /* 0x7f8000000300780b */ /* 0x040fe40003f5d200 */
[----:B------:R-:W-:Y:S02]  /*3ae0*/  FSETP.NEU.FTZ.AND P0, PT, |R0|, +INF , PT ;  /* 0x7f8000000000780b */ /* 0x000fe40003f1d200 */
[----:B------:R-:W-:-:S11]  /*3af0*/  FSETP.NEU.FTZ.AND P1, PT, |R3|, +INF , PT ;  /* 0x7f8000000300780b */ /* 0x000fd60003f3d200 */
[----:B------:R-:W-:Y:S05]  /*3b00*/  @!P0 BRA !P2, `(.L_x_50) ;  /* 0x0000000400248947 */ /* 0x000fea0005000000 */
[----:B------:R-:W-:-:S04]  /*3b10*/  LOP3.LUT P2, RZ, R9, 0x7fffffff, RZ, 0xc0, !PT ;  /* 0x7fffffff09ff7812 */ /* 0x000fc8000784c0ff */
[----:B------:R-:W-:-:S13]  /*3b20*/  PLOP3.LUT P0, PT, P0, P2, PT, 0x2f, 0xf2 ;  /* 0x0000000000f2781c */ /* 0x000fda0000704577 */
[----:B------:R-:W-:Y:S05]  /*3b30*/  @P0 BRA `(.L_x_51) ;  /* 0x0000000400100947 */ /* 0x000fea0003800000 */
[----:B------:R-:W-:-:S04]  /*3b40*/  LOP3.LUT P0, RZ, R6, 0x7fffffff, RZ, 0xc0, !PT ;  /* 0x7fffffff06ff7812 */ /* 0x000fc8000780c0ff */
[----:B------:R-:W-:-:S13]  /*3b50*/  PLOP3.LUT P0, PT, P1, P0, PT, 0x2f, 0xf2 ;  /* 0x0000000000f2781c */ /* 0x000fda0000f00577 */
[----:B------:R-:W-:Y:S05]  /*3b60*/  @P0 BRA `(.L_x_52) ;  /* 0x0000000000f80947 */ /* 0x000fea0003800000 */
[----:B------:R-:W-:Y:S02]  /*3b70*/  ISETP.GE.AND P0, PT, R11, RZ, PT ;  /* 0x000000ff0b00720c */ /* 0x000fe40003f06270 */
[----:B------:R-:W-:-:S11]  /*3b80*/  ISETP.GE.AND P1, PT, R12, RZ, PT ;  /* 0x000000ff0c00720c */ /* 0x000fd60003f26270 */
[----:B------:R-:W-:Y:S01]  /*3b90*/  @P0 MOV R10, RZ ;  /* 0x000000ff000a0202 */ /* 0x000fe20000000f00 */
[----:B------:R-:W-:Y:S02]  /*3ba0*/  @!P0 IMAD.MOV.U32 R10, RZ, RZ, -0x40 ;  /* 0xffffffc0ff0a8424 */ /* 0x000fe400078e00ff */
[----:B------:R-:W-:Y:S01]  /*3bb0*/  @!P0 FFMA R9, R3, 1.84467440737095516160e+19, RZ ;  /* 0x5f80000003098823 */ /* 0x000fe200000000ff */
[----:B------:R-:W-:Y:S02]  /*3bc0*/  @!P1 FFMA R6, R0, 1.84467440737095516160e+19, RZ ;  /* 0x5f80000000069823 */ /* 0x000fe400000000ff */
[----:B------:R-:W-:-:S07]  /*3bd0*/  @!P1 IADD3 R10, PT, PT, R10, 0x40, RZ ;  /* 0x000000400a0a9810 */ /* 0x000fce0007ffe0ff */
.L_x_48:
[----:B------:R-:W-:Y:S02]  /*3be0*/  LEA R3, R8, 0xc0800000, 0x17 ;  /* 0xc080000008037811 */ /* 0x000fe400078eb8ff */
[----:B------:R-:W-:-:S03]  /*3bf0*/  IADD3 R7, PT, PT, R7, -0x7f, RZ ;  /* 0xffffff8107077810 */ /* 0x000fc60007ffe0ff */
[----:B------:R-:W-:Y:S02]  /*3c00*/  IMAD.IADD R3, R6, 0x1, -R3 ;  /* 0x0000000106037824 */ /* 0x000fe400078e0a03 */
[C---:B------:R-:W-:Y:S01]  /*3c10*/  IMAD R0, R7.reuse, -0x800000, R9 ;  /* 0xff80000007007824 */ /* 0x040fe200078e0209 */
[----:B------:R-:W-:Y:S01]  /*3c20*/  IADD3 R7, PT, PT, R7, 0x7f, -R8 ;  /* 0x0000007f07077810 */ /* 0x000fe20007ffe808 */
[----:B------:R-:W0:Y:S01]  /*3c30*/  MUFU.RCP R6, R3 ;  /* 0x0000000300067308 */ /* 0x000e220000001000 */
[----:B------:R-:W-:-:S03]  /*3c40*/  FADD.FTZ R11, -R3, -RZ ;  /* 0x800000ff030b7221 */ /* 0x000fc60000010100 */
[----:B------:R-:W-:Y:S02]  /*3c50*/  IMAD.IADD R7, R7, 0x1, R10 ;  /* 0x0000000107077824 */ /* 0x000fe400078e020a */
[----:B0-----:R-:W-:-:S04]  /*3c60*/  FFMA R13, R6, R11, 1 ;  /* 0x3f800000060d7423 */ /* 0x001fc8000000000b */
[----:B------:R-:W-:-:S04]  /*3c70*/  FFMA R13, R6, R13, R6 ;  /* 0x0000000d060d7223 */ /* 0x000fc80000000006 */
[----:B------:R-:W-:-:S04]  /*3c80*/  FFMA R6, R0, R13, RZ ;  /* 0x0000000d00067223 */ /* 0x000fc800000000ff */
[----:B------:R-:W-:-:S04]  /*3c90*/  FFMA R9, R11, R6, R0 ;  /* 0x000000060b097223 */ /* 0x000fc80000000000 */
[----:B------:R-:W-:-:S04]  /*3ca0*/  FFMA R12, R13, R9, R6 ;  /* 0x000000090d0c7223 */ /* 0x000fc80000000006 */
[----:B------:R-:W-:-:S04]  /*3cb0*/  FFMA R11, R11, R12, R0 ;  /* 0x0000000c0b0b7223 */ /* 0x000fc80000000000 */
[----:B------:R-:W-:-:S05]  /*3cc0*/  FFMA R6, R13, R11, R12 ;  /* 0x0000000b0d067223 */ /* 0x000fca000000000c */
[----:B------:R-:W-:-:S04]  /*3cd0*/  SHF.R.U32.HI R0, RZ, 0x17, R6 ;  /* 0x00000017ff007819 */ /* 0x000fc80000011606 */
[----:B------:R-:W-:-:S04]  /*3ce0*/  LOP3.LUT R0, R0, 0xff, RZ, 0xc0, !PT ;  /* 0x000000ff00007812 */ /* 0x000fc800078ec0ff */
[----:B------:R-:W-:-:S05]  /*3cf0*/  IADD3 R9, PT, PT, R0, R7, RZ ;  /* 0x0000000700097210 */ /* 0x000fca0007ffe0ff */
[----:B------:R-:W-:-:S05]  /*3d00*/  VIADD R0, R9, 0xffffffff ;  /* 0xffffffff09007836 */ /* 0x000fca0000000000 */
[----:B------:R-:W-:-:S13]  /*3d10*/  ISETP.GE.U32.AND P0, PT, R0, 0xfe, PT ;  /* 0x000000fe0000780c */ /* 0x000fda0003f06070 */
[----:B------:R-:W-:Y:S05]  /*3d20*/  @!P0 BRA `(.L_x_53) ;  /* 0x0000000000808947 */ /* 0x000fea0003800000 */
[----:B------:R-:W-:-:S13]  /*3d30*/  ISETP.GT.AND P0, PT, R9, 0xfe, PT ;  /* 0x000000fe0900780c */ /* 0x000fda0003f04270 */
[----:B------:R-:W-:Y:S05]  /*3d40*/  @P0 BRA `(.L_x_54) ;  /* 0x00000000006c0947 */ /* 0x000fea0003800000 */
[----:B------:R-:W-:-:S13]  /*3d50*/  ISETP.GE.AND P0, PT, R9, 0x1, PT ;  /* 0x000000010900780c */ /* 0x000fda0003f06270 */
[----:B------:R-:W-:Y:S05]  /*3d60*/  @P0 BRA `(.L_x_55) ;  /* 0x0000000000980947 */ /* 0x000fea0003800000 */
[----:B------:R-:W-:Y:S02]  /*3d70*/  ISETP.GE.AND P0, PT, R9, -0x18, PT ;  /* 0xffffffe80900780c */ /* 0x000fe40003f06270 */
[----:B------:R-:W-:-:S11]  /*3d80*/  LOP3.LUT R6, R6, 0x80000000, RZ, 0xc0, !PT ;  /* 0x8000000006067812 */ /* 0x000fd600078ec0ff */
[----:B------:R-:W-:Y:S05]  /*3d90*/  @!P0 BRA `(.L_x_55) ;  /* 0x00000000008c8947 */ /* 0x000fea0003800000 */
[-CC-:B------:R-:W-:Y:S01]  /*3da0*/  FFMA.RZ R0, R13, R11.reuse, R12.reuse ;  /* 0x0000000b0d007223 */ /* 0x180fe2000000c00c */
[----:B------:R-:W-:Y:S01]  /*3db0*/  IADD3 R8, PT, PT, R9, 0x20, RZ ;  /* 0x0000002009087810 */ /* 0x000fe20007ffe0ff */
[-CC-:B------:R-:W-:Y:S01]  /*3dc0*/  FFMA.RM R3, R13, R11.reuse, R12.reuse ;  /* 0x0000000b0d037223 */ /* 0x180fe2000000400c */
[----:B------:R-:W-:Y:S02]  /*3dd0*/  ISETP.NE.AND P2, PT, R9, RZ, PT ;  /* 0x000000ff0900720c */ /* 0x000fe40003f45270 */
[----:B------:R-:W-:Y:S01]  /*3de0*/  LOP3.LUT R7, R0, 0x7fffff, RZ, 0xc0, !PT ;  /* 0x007fffff00077812 */ /* 0x000fe200078ec0ff */
[----:B------:R-:W-:Y:S01]  /*3df0*/  FFMA.RP R0, R13, R11, R12 ;  /* 0x0000000b0d007223 */ /* 0x000fe2000000800c */
[----:B------:R-:W-:Y:S01]  /*3e00*/  ISETP.NE.AND P1, PT, R9, RZ, PT ;  /* 0x000000ff0900720c */ /* 0x000fe20003f25270 */
[----:B------:R-:W-:Y:S01]  /*3e10*/  IMAD.MOV R9, RZ, RZ, -R9 ;  /* 0x000000ffff097224 */ /* 0x000fe200078e0a09 */
[----:B------:R-:W-:Y:S02]  /*3e20*/  LOP3.LUT R7, R7, 0x800000, RZ, 0xfc, !PT ;  /* 0x0080000007077812 */ /* 0x000fe400078efcff */
[----:B------:R-:W-:-:S02]  /*3e30*/  FSETP.NEU.FTZ.AND P0, PT, R0, R3, PT ;  /* 0x000000030000720b */ /* 0x000fc40003f1d000 */
[----:B------:R-:W-:Y:S02]  /*3e40*/  SHF.L.U32 R8, R7, R8, RZ ;  /* 0x0000000807087219 */ /* 0x000fe400000006ff */
[----:B------:R-:W-:Y:S02]  /*3e50*/  SEL R0, R9, RZ, P2 ;  /* 0x000000ff09007207 */ /* 0x000fe40001000000 */
[----:B------:R-:W-:Y:S02]  /*3e60*/  ISETP.NE.AND P1, PT, R8, RZ, P1 ;  /* 0x000000ff0800720c */ /* 0x000fe40000f25270 */
[----:B------:R-:W-:Y:S02]  /*3e70*/  SHF.R.U32.HI R0, RZ, R0, R7 ;  /* 0x00000000ff007219 */ /* 0x000fe40000011607 */
[----:B------:R-:W-:Y:S02]  /*3e80*/  PLOP3.LUT P0, PT, P0, P1, PT, 0xf8, 0x8f ;  /* 0x00000000008f781c */ /* 0x000fe40000703f70 */
[----:B------:R-:W-:-:S02]  /*3e90*/  SHF.R.U32.HI R8, RZ, 0x1, R0 ;  /* 0x00000001ff087819 */ /* 0x000fc40000011600 */
[----:B------:R-:W-:-:S04]  /*3ea0*/  SEL R3, RZ, 0x1, !P0 ;  /* 0x00000001ff037807 */ /* 0x000fc80004000000 */
[----:B------:R-:W-:-:S04]  /*3eb0*/  LOP3.LUT R3, R3, 0x1, R8, 0xf8, !PT ;  /* 0x0000000103037812 */ /* 0x000fc800078ef808 */
[----:B------:R-:W-:-:S04]  /*3ec0*/  LOP3.LUT R3, R3, R0, RZ, 0xc0, !PT ;  /* 0x0000000003037212 */ /* 0x000fc800078ec0ff */
[----:B------:R-:W-:-:S04]  /*3ed0*/  IADD3 R3, PT, PT, R8, R3, RZ ;  /* 0x0000000308037210 */ /* 0x000fc80007ffe0ff */
[----:B------:R-:W-:Y:S01]  /*3ee0*/  LOP3.LUT R6, R3, R6, RZ, 0xfc, !PT ;  /* 0x0000000603067212 */ /* 0x000fe200078efcff */
[----:B------:R-:W-:Y:S06]  /*3ef0*/  BRA `(.L_x_55) ;  /* 0x0000000000347947 */ /* 0x000fec0003800000 */
.L_x_54:
[----:B------:R-:W-:-:S04]  /*3f00*/  LOP3.LUT R6, R6, 0x80000000, RZ, 0xc0, !PT ;  /* 0x8000000006067812 */ /* 0x000fc800078ec0ff */
[----:B------:R-:W-:Y:S01]  /*3f10*/  LOP3.LUT R6, R6, 0x7f800000, RZ, 0xfc, !PT ;  /* 0x7f80000006067812 */ /* 0x000fe200078efcff */
[----:B------:R-:W-:Y:S06]  /*3f20*/  BRA `(.L_x_55) ;  /* 0x0000000000287947 */ /* 0x000fec0003800000 */
.L_x_53:
[----:B------:R-:W-:Y:S01]  /*3f30*/  IMAD R6, R7, 0x800000, R6 ;  /* 0x0080000007067824 */ /* 0x000fe200078e0206 */
[----:B------:R-:W-:Y:S06]  /*3f40*/  BRA `(.L_x_55) ;  /* 0x0000000000207947 */ /* 0x000fec0003800000 */
.L_x_52:
[----:B------:R-:W-:-:S04]  /*3f50*/  LOP3.LUT R6, R6, 0x80000000, R9, 0x48, !PT ;  /* 0x8000000006067812 */ /* 0x000fc800078e4809 */
[----:B------:R-:W-:Y:S01]  /*3f60*/  LOP3.LUT R6, R6, 0x7f800000, RZ, 0xfc, !PT ;  /* 0x7f80000006067812 */ /* 0x000fe200078efcff */
[----:B------:R-:W-:Y:S06]  /*3f70*/  BRA `(.L_x_55) ;  /* 0x0000000000147947 */ /* 0x000fec0003800000 */
.L_x_51:
[----:B------:R-:W-:Y:S01]  /*3f80*/  LOP3.LUT R6, R6, 0x80000000, R9, 0x48, !PT ;  /* 0x8000000006067812 */ /* 0x000fe200078e4809 */
[----:B------:R-:W-:Y:S06]  /*3f90*/  BRA `(.L_x_55) ;  /* 0x00000000000c7947 */ /* 0x000fec0003800000 */
.L_x_50:
[----:B------:R-:W0:Y:S01]  /*3fa0*/  MUFU.RSQ R6, -QNAN ;  /* 0xffc0000000067908 */ /* 0x000e220000001400 */
[----:B------:R-:W-:Y:S05]  /*3fb0*/  BRA `(.L_x_55) ;  /* 0x0000000000047947 */ /* 0x000fea0003800000 */
.L_x_49:
[----:B------:R-:W-:-:S07]  /*3fc0*/  FADD.FTZ R6, R0, R3 ;  /* 0x0000000300067221 */ /* 0x000fce0000010000 */
.L_x_55:
[----:B------:R-:W-:-:S04]  /*3fd0*/  HFMA2 R3, -RZ, RZ, 0, 0 ;  /* 0x00000000ff037431 */ /* 0x000fc800000001ff */
[----:B0-----:R-:W-:Y:S05]  /*3fe0*/  RET.REL.NODEC R2 `(_Z8priceGPUPfS_S_ifS_S_S_fiS_fP17curandStateXORWOWim) ;  /* 0xffffffc002047950 */ /* 0x001fea0003c3ffff */
.L_x_56:
[----:B------:R-:W-:-:S00]  /*3ff0*/  BRA `(.L_x_56) ;  /* 0xfffffffc00fc7947 */ /* 0x000fc0000383ffff */
[----:B------:R-:W-:-:S00]  /*4000*/  NOP ;  /* 0x0000000000007918 */ /* 0x000fc00000000000 */
[----:B------:R-:W-:-:S00]  /*4010*/  NOP ;  /* 0x0000000000007918 */ /* 0x000fc00000000000 */
[----:B------:R-:W-:-:S00]  /*4020*/  NOP ;  /* 0x0000000000007918 */ /* 0x000fc00000000000 */
[----:B------:R-:W-:-:S00]  /*4030*/  NOP ;  /* 0x0000000000007918 */ /* 0x000fc00000000000 */
[----:B------:R-:W-:-:S00]  /*4040*/  NOP ;  /* 0x0000000000007918 */ /* 0x000fc00000000000 */
[----:B------:R-:W-:-:S00]  /*4050*/  NOP ;  /* 0x0000000000007918 */ /* 0x000fc00000000000 */
[----:B------:R-:W-:-:S00]  /*4060*/  NOP ;  /* 0x0000000000007918 */ /* 0x000fc00000000000 */
[----:B------:R-:W-:-:S00]  /*4070*/  NOP ;  /* 0x0000000000007918 */ /* 0x000fc00000000000 */
.L_x_58:


//--------------------- .nv.global.init           --------------------------
	.section	.nv.global.init,"aw",@progbits
	.align	4
.nv.global.init:
	.type		mrg32k3aM1SubSeq,@object
	.size		mrg32k3aM1SubSeq,(mrg32k3aM2SubSeq - mrg32k3aM1SubSeq)
mrg32k3aM1SubSeq:
        /*0000*/ 	.byte	0x0b, 0xcc, 0xee, 0x04, 0x73, 0x29, 0x8b, 0x6f, 0xf6, 0x53, 0x03, 0xf6, 0x23, 0xf6, 0xea, 0xda
        /* <DEDUP_REMOVED lines=125> */
	.type		mrg32k3aM2SubSeq,@object
	.size		mrg32k3aM2SubSeq,(mrg32k3aM1 - mrg32k3aM2SubSeq)
mrg32k3aM2SubSeq:
        /* <DEDUP_REMOVED lines=126> */
	.type		mrg32k3aM1,@object
	.size		mrg32k3aM1,(mrg32k3aM1Seq - mrg32k3aM1)
mrg32k3aM1:
        /* <DEDUP_REMOVED lines=144> */
	.type		mrg32k3aM1Seq,@object
	.size		mrg32k3aM1Seq,(mrg32k3aM2 - mrg32k3aM1Seq)
mrg32k3aM1Seq:
        /* <DEDUP_REMOVED lines=144> */
	.type		mrg32k3aM2,@object
	.size		mrg32k3aM2,(mrg32k3aM2Seq - mrg32k3aM2)
mrg32k3aM2:
        /* <DEDUP_REMOVED lines=144> */
	.type		mrg32k3aM2Seq,@object
	.size		mrg32k3aM2Seq,(precalc_xorwow_matrix - mrg32k3aM2Seq)
mrg32k3aM2Seq:
        /* <DEDUP_REMOVED lines=144> */
	.type		precalc_xorwow_matrix,@object
	.size		precalc_xorwow_matrix,(precalc_xorwow_offset_matrix - precalc_xorwow_matrix)
precalc_xorwow_matrix:
        /* <DEDUP_REMOVED lines=6400> */
	.type		precalc_xorwow_offset_matrix,@object
	.size		precalc_xorwow_offset_matrix,(.L_1 - precalc_xorwow_offset_matrix)
precalc_xorwow_offset_matrix:
        /* <DEDUP_REMOVED lines=6400> */
.L_1:


//--------------------- .nv.shared.reserved.0     --------------------------
	.section	.nv.shared.reserved.0,"aw",@nobits
	.weak		__nv_reservedSMEM_offset_0_alias
	.size		__nv_reservedSMEM_offset_0_alias, 0, 64
	.other		__nv_reservedSMEM_offset_0_alias,@"STO_CUDA_RESERVED_SHARED STV_DEFAULT"
__nv_reservedSMEM_offset_0_alias:
	.zero		0
	.zero		64


//--------------------- .nv.constant0._Z8priceGPUPfS_S_ifS_S_S_fiS_fP17curandStateXORWOWim --------------------------
	.section	.nv.constant0._Z8priceGPUPfS_S_ifS_S_S_fiS_fP17curandStateXORWOWim,"a",@progbits
	.sectionflags	@""
	.align	4
.nv.constant0._Z8priceGPUPfS_S_ifS_S_S_fiS_fP17curandStateXORWOWim:
	.zero		1000


//--------------------- SYMBOLS --------------------------

	.type		.nv.reservedSmem.offset0,@object
	.size		.nv.reservedSmem.offset0,0x4
